	.target	sm_100a

	.elftype	@"ET_EXEC"


//--------------------- .note.nv.tkinfo           --------------------------
	.section	.note.nv.tkinfo,"",@"SHT_NOTE"
	.sectionflags	@"SHF_NOTE_NV_TKINFO"
	.tkinfo
        /*0018*/ 	.word	0x00000002
        /*0030*/ 	.string	""
        /*0030*/ 	.string	"ptxas"
        /*0030*/ 	.string	"Cuda compilation tools, release 13.0, V13.0.88"
        /*0030*/ 	.string	"Build cuda_13.0.r13.0/compiler.36424714_0"
        /*0030*/ 	.string	"-arch sm_100a -m 64 "



//--------------------- .note.nv.cuinfo           --------------------------
	.section	.note.nv.cuinfo,"",@"SHT_NOTE"
	.sectionflags	@"SHF_NOTE_NV_CUINFO"
        /*0018*/ 	.short	0x0002
        /*001a*/ 	.short	0x0064
        /*001c*/ 	.short	0x0082
	.zero		2


//--------------------- .nv.info                  --------------------------
	.section	.nv.info,"",@"SHT_CUDA_INFO"
	.align	4


	//----- nvinfo : EIATTR_REGCOUNT
	.align		4
        /*0000*/ 	.byte	0x04, 0x2f
        /*0002*/ 	.short	(.L_19 - .L_18)
	.align		4
.L_18:
        /*0004*/ 	.word	index@(_ZN7cutlass13device_kernelINS_4gemm6kernel13GemmUniversalIN4cute5tupleIJiiiiEEENS1_10collective13CollectiveMmaINS1_35MainloopSm100TmaUmmaWarpSpecializedILi34ELi2ELi4ENS5_IJNS4_1CILi1EEESB_SB_EEEEENS5_IJNSA_ILi128EEENSA_ILi64EEENSA_ILi32EEEEEENS_12float_e4m3_tENS5_IJSB_llEEENS_12float_e5m2_tENS5_IJlSB_lEEENS4_8TiledMMAINS4_8MMA_AtomIJNS4_10MMA_TraitsINS4_19SM100_MMA_F8F6F4_SSEJSI_SK_fSE_SF_NS4_17integral_constantINS4_4UMMA5MajorELSS_1EEENSQ_ISS_LSS_0EEENSQ_INSR_7ScaleInELSV_0EEESW_EEEEEENS4_6LayoutISC_NS5_IJNSA_ILi0EEES10_S10_EEEEENS5_IJNS4_10UnderscoreES13_S13_EEEEENS4_13SM90_TMA_LOADENS4_14ComposedLayoutINS4_7SwizzleILi3ELi4ELi3EEENS4_18smem_ptr_flag_bitsILi8EEENSZ_INS5_IJSE_NSA_ILi8EEEEEENS5_IJSB_SE_EEEEEEEvNS4_8identityES16_NS17_INS18_ILi1ELi4ELi3EEES1B_NSZ_INS5_IJS1C_SG_EEENS5_IJSG_SB_EEEEEEEvS1H_EENS_8epilogue10collective18CollectiveEpilogueINS1O_23Sm100TmaWarpSpecializedILi1ELi1ELi64ELb0ELb0EEEJSH_NS5_IJNSZ_ISE_SB_EENSZ_ISF_SB_EEEEESI_SL_SI_SL_NS1O_6fusion15FusionCallbacksIS1S_NS1W_17LinearCombinationISI_fSI_fLNS_15FloatRoundStyleE2EEESH_S1V_JEEENS4_5SM1004TMEM4LOAD26SM100_TMEM_LOAD_32dp32b64xES16_NS17_INS18_ILi2ELi4ELi3EEES1B_NSZ_INS5_IJS1C_SF_EEENS5_IJSF_SB_EEEEEEENS4_39AutoVectorizingCopyWithAssumedAlignmentILi128EEENS4_14SM90_TMA_STOREES2A_S2C_S2C_EEEvvEEEEvNT_6ParamsE)
        /*0008*/ 	.word	0x000000c2


	//----- nvinfo : EIATTR_FRAME_SIZE
	.align		4
.L_19:
        /*000c*/ 	.byte	0x04, 0x11
        /*000e*/ 	.short	(.L_21 - .L_20)
	.align		4
.L_20:
        /*0010*/ 	.word	index@($__internal_2_$__cuda_sm10x_tcgen05_guardrail_trap_unallocated_columns_being_dealloced)
        /*0014*/ 	.word	0x00000000


	//----- nvinfo : EIATTR_FRAME_SIZE
	.align		4
.L_21:
        /*0018*/ 	.byte	0x04, 0x11
        /*001a*/ 	.short	(.L_23 - .L_22)
	.align		4
.L_22:
        /*001c*/ 	.word	index@($__internal_1_$__cuda_sm10x_tcgen05_guardrail_trap_phase_invalid_during_alloc)
        /*0020*/ 	.word	0x00000000


	//----- nvinfo : EIATTR_FRAME_SIZE
	.align		4
.L_23:
        /*0024*/ 	.byte	0x04, 0x11
        /*0026*/ 	.short	(.L_25 - .L_24)
	.align		4
.L_24:
        /*0028*/ 	.word	index@($__internal_0_$__cuda_sm10x_tcgen05_guardrail_trap_col_being_dealloced_not_returned_by_alloc)
        /*002c*/ 	.word	0x00000000


	//----- nvinfo : EIATTR_FRAME_SIZE
	.align		4
.L_25:
        /*0030*/ 	.byte	0x04, 0x11
        /*0032*/ 	.short	(.L_27 - .L_26)
	.align		4
.L_26:
        /*0034*/ 	.word	index@(_ZN7cutlass13device_kernelINS_4gemm6kernel13GemmUniversalIN4cute5tupleIJiiiiEEENS1_10collective13CollectiveMmaINS1_35MainloopSm100TmaUmmaWarpSpecializedILi34ELi2ELi4ENS5_IJNS4_1CILi1EEESB_SB_EEEEENS5_IJNSA_ILi128EEENSA_ILi64EEENSA_ILi32EEEEEENS_12float_e4m3_tENS5_IJSB_llEEENS_12float_e5m2_tENS5_IJlSB_lEEENS4_8TiledMMAINS4_8MMA_AtomIJNS4_10MMA_TraitsINS4_19SM100_MMA_F8F6F4_SSEJSI_SK_fSE_SF_NS4_17integral_constantINS4_4UMMA5MajorELSS_1EEENSQ_ISS_LSS_0EEENSQ_INSR_7ScaleInELSV_0EEESW_EEEEEENS4_6LayoutISC_NS5_IJNSA_ILi0EEES10_S10_EEEEENS5_IJNS4_10UnderscoreES13_S13_EEEEENS4_13SM90_TMA_LOADENS4_14ComposedLayoutINS4_7SwizzleILi3ELi4ELi3EEENS4_18smem_ptr_flag_bitsILi8EEENSZ_INS5_IJSE_NSA_ILi8EEEEEENS5_IJSB_SE_EEEEEEEvNS4_8identityES16_NS17_INS18_ILi1ELi4ELi3EEES1B_NSZ_INS5_IJS1C_SG_EEENS5_IJSG_SB_EEEEEEEvS1H_EENS_8epilogue10collective18CollectiveEpilogueINS1O_23Sm100TmaWarpSpecializedILi1ELi1ELi64ELb0ELb0EEEJSH_NS5_IJNSZ_ISE_SB_EENSZ_ISF_SB_EEEEESI_SL_SI_SL_NS1O_6fusion15FusionCallbacksIS1S_NS1W_17LinearCombinationISI_fSI_fLNS_15FloatRoundStyleE2EEESH_S1V_JEEENS4_5SM1004TMEM4LOAD26SM100_TMEM_LOAD_32dp32b64xES16_NS17_INS18_ILi2ELi4ELi3EEES1B_NSZ_INS5_IJS1C_SF_EEENS5_IJSF_SB_EEEEEEENS4_39AutoVectorizingCopyWithAssumedAlignmentILi128EEENS4_14SM90_TMA_STOREES2A_S2C_S2C_EEEvvEEEEvNT_6ParamsE)
        /*0038*/ 	.word	0x00000000


	//----- nvinfo : EIATTR_MIN_STACK_SIZE
	.align		4
.L_27:
        /*003c*/ 	.byte	0x04, 0x12
        /*003e*/ 	.short	(.L_29 - .L_28)
	.align		4
.L_28:
        /*0040*/ 	.word	index@(_ZN7cutlass13device_kernelINS_4gemm6kernel13GemmUniversalIN4cute5tupleIJiiiiEEENS1_10collective13CollectiveMmaINS1_35MainloopSm100TmaUmmaWarpSpecializedILi34ELi2ELi4ENS5_IJNS4_1CILi1EEESB_SB_EEEEENS5_IJNSA_ILi128EEENSA_ILi64EEENSA_ILi32EEEEEENS_12float_e4m3_tENS5_IJSB_llEEENS_12float_e5m2_tENS5_IJlSB_lEEENS4_8TiledMMAINS4_8MMA_AtomIJNS4_10MMA_TraitsINS4_19SM100_MMA_F8F6F4_SSEJSI_SK_fSE_SF_NS4_17integral_constantINS4_4UMMA5MajorELSS_1EEENSQ_ISS_LSS_0EEENSQ_INSR_7ScaleInELSV_0EEESW_EEEEEENS4_6LayoutISC_NS5_IJNSA_ILi0EEES10_S10_EEEEENS5_IJNS4_10UnderscoreES13_S13_EEEEENS4_13SM90_TMA_LOADENS4_14ComposedLayoutINS4_7SwizzleILi3ELi4ELi3EEENS4_18smem_ptr_flag_bitsILi8EEENSZ_INS5_IJSE_NSA_ILi8EEEEEENS5_IJSB_SE_EEEEEEEvNS4_8identityES16_NS17_INS18_ILi1ELi4ELi3EEES1B_NSZ_INS5_IJS1C_SG_EEENS5_IJSG_SB_EEEEEEEvS1H_EENS_8epilogue10collective18CollectiveEpilogueINS1O_23Sm100TmaWarpSpecializedILi1ELi1ELi64ELb0ELb0EEEJSH_NS5_IJNSZ_ISE_SB_EENSZ_ISF_SB_EEEEESI_SL_SI_SL_NS1O_6fusion15FusionCallbacksIS1S_NS1W_17LinearCombinationISI_fSI_fLNS_15FloatRoundStyleE2EEESH_S1V_JEEENS4_5SM1004TMEM4LOAD26SM100_TMEM_LOAD_32dp32b64xES16_NS17_INS18_ILi2ELi4ELi3EEES1B_NSZ_INS5_IJS1C_SF_EEENS5_IJSF_SB_EEEEEEENS4_39AutoVectorizingCopyWithAssumedAlignmentILi128EEENS4_14SM90_TMA_STOREES2A_S2C_S2C_EEEvvEEEEvNT_6ParamsE)
        /*0044*/ 	.word	0x00000000
.L_29:


//--------------------- .nv.compat                --------------------------
	.section	.nv.compat,"",@"SHT_CUDA_COMPAT_INFO"
	.align	4
        /*0000*/ 	.byte	0x02, 0x09, 0x01, 0x00, 0x02, 0x02, 0x02, 0x00, 0x02, 0x05, 0x05, 0x00, 0x03, 0x07, 0x01, 0x01
        /*0010*/ 	.byte	0x02, 0x03, 0x01, 0x00, 0x02, 0x06, 0x01, 0x00, 0x04, 0x0b, 0x08, 0x00, 0x09, 0x00, 0x00, 0x00
        /*0020*/ 	.byte	0x00, 0x00, 0x00, 0x00


//--------------------- .nv.info._ZN7cutlass13device_kernelINS_4gemm6kernel13GemmUniversalIN4cute5tupleIJiiiiEEENS1_10collective13CollectiveMmaINS1_35MainloopSm100TmaUmmaWarpSpecializedILi34ELi2ELi4ENS5_IJNS4_1CILi1EEESB_SB_EEEEENS5_IJNSA_ILi128EEENSA_ILi64EEENSA_ILi32EEEEEENS_12float_e4m3_tENS5_IJSB_llEEENS_12float_e5m2_tENS5_IJlSB_lEEENS4_8TiledMMAINS4_8MMA_AtomIJNS4_10MMA_TraitsINS4_19SM100_MMA_F8F6F4_SSEJSI_SK_fSE_SF_NS4_17integral_constantINS4_4UMMA5MajorELSS_1EEENSQ_ISS_LSS_0EEENSQ_INSR_7ScaleInELSV_0EEESW_EEEEEENS4_6LayoutISC_NS5_IJNSA_ILi0EEES10_S10_EEEEENS5_IJNS4_10UnderscoreES13_S13_EEEEENS4_13SM90_TMA_LOADENS4_14ComposedLayoutINS4_7SwizzleILi3ELi4ELi3EEENS4_18smem_ptr_flag_bitsILi8EEENSZ_INS5_IJSE_NSA_ILi8EEEEEENS5_IJSB_SE_EEEEEEEvNS4_8identityES16_NS17_INS18_ILi1ELi4ELi3EEES1B_NSZ_INS5_IJS1C_SG_EEENS5_IJSG_SB_EEEEEEEvS1H_EENS_8epilogue10collective18CollectiveEpilogueINS1O_23Sm100TmaWarpSpecializedILi1ELi1ELi64ELb0ELb0EEEJSH_NS5_IJNSZ_ISE_SB_EENSZ_ISF_SB_EEEEESI_SL_SI_SL_NS1O_6fusion15FusionCallbacksIS1S_NS1W_17LinearCombinationISI_fSI_fLNS_15FloatRoundStyleE2EEESH_S1V_JEEENS4_5SM1004TMEM4LOAD26SM100_TMEM_LOAD_32dp32b64xES16_NS17_INS18_ILi2ELi4ELi3EEES1B_NSZ_INS5_IJS1C_SF_EEENS5_IJSF_SB_EEEEEEENS4_39AutoVectorizingCopyWithAssumedAlignmentILi128EEENS4_14SM90_TMA_STOREES2A_S2C_S2C_EEEvvEEEEvNT_6ParamsE --------------------------
	.section	.nv.info._ZN7cutlass13device_kernelINS_4gemm6kernel13GemmUniversalIN4cute5tupleIJiiiiEEENS1_10collective13CollectiveMmaINS1_35MainloopSm100TmaUmmaWarpSpecializedILi34ELi2ELi4ENS5_IJNS4_1CILi1EEESB_SB_EEEEENS5_IJNSA_ILi128EEENSA_ILi64EEENSA_ILi32EEEEEENS_12float_e4m3_tENS5_IJSB_llEEENS_12float_e5m2_tENS5_IJlSB_lEEENS4_8TiledMMAINS4_8MMA_AtomIJNS4_10MMA_TraitsINS4_19SM100_MMA_F8F6F4_SSEJSI_SK_fSE_SF_NS4_17integral_constantINS4_4UMMA5MajorELSS_1EEENSQ_ISS_LSS_0EEENSQ_INSR_7ScaleInELSV_0EEESW_EEEEEENS4_6LayoutISC_NS5_IJNSA_ILi0EEES10_S10_EEEEENS5_IJNS4_10UnderscoreES13_S13_EEEEENS4_13SM90_TMA_LOADENS4_14ComposedLayoutINS4_7SwizzleILi3ELi4ELi3EEENS4_18smem_ptr_flag_bitsILi8EEENSZ_INS5_IJSE_NSA_ILi8EEEEEENS5_IJSB_SE_EEEEEEEvNS4_8identityES16_NS17_INS18_ILi1ELi4ELi3EEES1B_NSZ_INS5_IJS1C_SG_EEENS5_IJSG_SB_EEEEEEEvS1H_EENS_8epilogue10collective18CollectiveEpilogueINS1O_23Sm100TmaWarpSpecializedILi1ELi1ELi64ELb0ELb0EEEJSH_NS5_IJNSZ_ISE_SB_EENSZ_ISF_SB_EEEEESI_SL_SI_SL_NS1O_6fusion15FusionCallbacksIS1S_NS1W_17LinearCombinationISI_fSI_fLNS_15FloatRoundStyleE2EEESH_S1V_JEEENS4_5SM1004TMEM4LOAD26SM100_TMEM_LOAD_32dp32b64xES16_NS17_INS18_ILi2ELi4ELi3EEES1B_NSZ_INS5_IJS1C_SF_EEENS5_IJSF_SB_EEEEEEENS4_39AutoVectorizingCopyWithAssumedAlignmentILi128EEENS4_14SM90_TMA_STOREES2A_S2C_S2C_EEEvvEEEEvNT_6ParamsE,"",@"SHT_CUDA_INFO"
	.sectionflags	@""
	.align	4


	//----- nvinfo : EIATTR_CUDA_API_VERSION
	.align		4
        /*0000*/ 	.byte	0x04, 0x37
        /*0002*/ 	.short	(.L_31 - .L_30)
.L_30:
        /*0004*/ 	.word	0x00000082


	//----- nvinfo : EIATTR_KPARAM_INFO
	.align		4
.L_31:
        /*0008*/ 	.byte	0x04, 0x17
        /*000a*/ 	.short	(.L_33 - .L_32)
.L_32:
        /*000c*/ 	.word	0x00000000
        /*0010*/ 	.short	0x0000
        /*0012*/ 	.short	0x0000
        /*0014*/ 	.byte	0x00, 0xf0, 0x01, 0x20


	//----- nvinfo : EIATTR_AT_ENTRY_FRAGMENTS
	.align		4
.L_33:
        /*0018*/ 	.byte	0x04, 0x4f
        /*001a*/ 	.short	(.L_35 - .L_34)


	//   ....[0]....
.L_34:
        /*001c*/ 	.word	0x00000006


	//----- nvinfo : EIATTR_RESERVED_SMEM_USED
	.align		4
.L_35:
        /*0020*/ 	.byte	0x01, 0x41
	.zero		2


	//----- nvinfo : EIATTR_SPARSE_MMA_MASK
	.align		4
        /*0024*/ 	.byte	0x03, 0x50
        /*0026*/ 	.short	0x0000


	//----- nvinfo : EIATTR_TCGEN05_1CTA_USED
	.align		4
        /*0028*/ 	.byte	0x01, 0x51
	.zero		2


	//----- nvinfo : EIATTR_MAXREG_COUNT
	.align		4
        /*002c*/ 	.byte	0x03, 0x1b
        /*002e*/ 	.short	0x00ff


	//----- nvinfo : EIATTR_NUM_BARRIERS
	.align		4
        /*0030*/ 	.byte	0x02, 0x4c
        /*0032*/ 	.byte	0x07
	.zero		1


	//----- nvinfo : EIATTR_EXTERNS
	.align		4
        /*0034*/ 	.byte	0x04, 0x0f
        /*0036*/ 	.short	(.L_37 - .L_36)


	//   ....[0]....
	.align		4
.L_36:
        /*0038*/ 	.word	index@(__assertfail)


	//----- nvinfo : EIATTR_MERCURY_ISA_VERSION
	.align		4
.L_37:
        /*003c*/ 	.byte	0x03, 0x5f
        /*003e*/ 	.short	0x0101


	//----- nvinfo : EIATTR_INT_WARP_WIDE_INSTR_OFFSETS
	.align		4
        /*0040*/ 	.byte	0x04, 0x31
        /*0042*/ 	.short	(.L_39 - .L_38)


	//   ....[0]....
.L_38:
        /*0044*/ 	.word	0x00002170


	//   ....[1]....
        /*0048*/ 	.word	0x00004b50


	//   ....[2]....
        /*004c*/ 	.word	0x00004b70


	//   ....[3]....
        /*0050*/ 	.word	0x00004ba0


	//   ....[4]....
        /*0054*/ 	.word	0x000055b0


	//   ....[5]....
        /*0058*/ 	.word	0x000056a0


	//----- nvinfo : EIATTR_COOP_GROUP_MASK_REGIDS
	.align		4
.L_39:
        /*005c*/ 	.byte	0x04, 0x29
        /*005e*/ 	.short	(.L_41 - .L_40)


	//   ....[0]....
.L_40:
        /*0060*/ 	.word	0xffffffff


	//   ....[1]....
        /*0064*/ 	.word	0xffffffff


	//   ....[2]....
        /*0068*/ 	.word	0xffffffff


	//   ....[3]....
        /*006c*/ 	.word	0xffffffff


	//   ....[4]....
        /*0070*/ 	.word	0xffffffff


	//   ....[5]....
        /*0074*/ 	.word	0xffffffff


	//   ....[6]....
        /*0078*/ 	.word	0xffffffff


	//   ....[7]....
        /*007c*/ 	.word	0xffffffff


	//   ....[8]....
        /*0080*/ 	.word	0xffffffff


	//   ....[9]....
        /*0084*/ 	.word	0xffffffff


	//   ....[10]....
        /*0088*/ 	.word	0xffffffff


	//   ....[11]....
        /*008c*/ 	.word	0xffffffff


	//   ....[12]....
        /*0090*/ 	.word	0xffffffff


	//----- nvinfo : EIATTR_COOP_GROUP_INSTR_OFFSETS
	.align		4
.L_41:
        /*0094*/ 	.byte	0x04, 0x28
        /*0096*/ 	.short	(.L_43 - .L_42)


	//   ....[0]....
.L_42:
        /*0098*/ 	.word	0x00000090


	//   ....[1]....
        /*009c*/ 	.word	0x000004d0


	//   ....[2]....
        /*00a0*/ 	.word	0x00000a30


	//   ....[3]....
        /*00a4*/ 	.word	0x00000b70


	//   ....[4]....
        /*00a8*/ 	.word	0x00000c70


	//   ....[5]....
        /*00ac*/ 	.word	0x00000de0


	//   ....[6]....
        /*00b0*/ 	.word	0x00000f80


	//   ....[7]....
        /*00b4*/ 	.word	0x00002050


	//   ....[8]....
        /*00b8*/ 	.word	0x00003f10


	//   ....[9]....
        /*00bc*/ 	.word	0x00004120


	//   ....[10]....
        /*00c0*/ 	.word	0x00004150


	//   ....[11]....
        /*00c4*/ 	.word	0x00004a30


	//   ....[12]....
        /*00c8*/ 	.word	0x00004c60


	//----- nvinfo : EIATTR_VRC_CTA_INIT_COUNT
	.align		4
.L_43:
        /*00cc*/ 	.byte	0x02, 0x4a
        /*00ce*/ 	.byte	0x80
	.zero		1


	//----- nvinfo : EIATTR_SYSCALL_OFFSETS
	.align		4
        /*00d0*/ 	.byte	0x04, 0x46
        /*00d2*/ 	.short	(.L_45 - .L_44)


	//   ....[0]....
.L_44:
        /*00d4*/ 	.word	0x00006090


	//   ....[1]....
        /*00d8*/ 	.word	0x000061d0


	//   ....[2]....
        /*00dc*/ 	.word	0x00006970


	//----- nvinfo : EIATTR_MBARRIER_INSTR_OFFSETS
	.align		4
.L_45:
        /*00e0*/ 	.byte	0x04, 0x39
        /*00e2*/ 	.short	(.L_47 - .L_46)


	//   ....[0]....
.L_46:
        /*00e4*/ 	.word	0x000005d0
        /*00e8*/ 	.word	0x000000ff
        /*00ec*/ 	.word	0x00000000
        /*00f0*/ 	.short	0x0100
        /*00f2*/ 	.byte	0x05
	.zero		1


	//   ....[1]....
        /*00f4*/ 	.word	0x000005e0
        /*00f8*/ 	.word	0x000000ff
        /*00fc*/ 	.word	0x00000110
        /*0100*/ 	.short	0x0100
        /*0102*/ 	.byte	0x05
	.zero		1


	//   ....[2]....
        /*0104*/ 	.word	0x000005f0
        /*0108*/ 	.word	0x000000ff
        /*010c*/ 	.word	0x00000008
        /*0110*/ 	.short	0x0100
        /*0112*/ 	.byte	0x05
	.zero		1


	//   ....[3]....
        /*0114*/ 	.word	0x00000600
        /*0118*/ 	.word	0x000000ff
        /*011c*/ 	.word	0x00000118
        /*0120*/ 	.short	0x0100
        /*0122*/ 	.byte	0x05
	.zero		1


	//   ....[4]....
        /*0124*/ 	.word	0x00000610
        /*0128*/ 	.word	0x000000ff
        /*012c*/ 	.word	0x00000010
        /*0130*/ 	.short	0x0100
        /*0132*/ 	.byte	0x05
	.zero		1


	//   ....[5]....
        /*0134*/ 	.word	0x00000620
        /*0138*/ 	.word	0x000000ff
        /*013c*/ 	.word	0x00000120
        /*0140*/ 	.short	0x0100
        /*0142*/ 	.byte	0x05
	.zero		1


	//   ....[6]....
        /*0144*/ 	.word	0x00000630
        /*0148*/ 	.word	0x000000ff
        /*014c*/ 	.word	0x00000018
        /*0150*/ 	.short	0x0100
        /*0152*/ 	.byte	0x05
	.zero		1


	//   ....[7]....
        /*0154*/ 	.word	0x00000640
        /*0158*/ 	.word	0x000000ff
        /*015c*/ 	.word	0x00000128
        /*0160*/ 	.short	0x0100
        /*0162*/ 	.byte	0x05
	.zero		1


	//   ....[8]....
        /*0164*/ 	.word	0x00000650
        /*0168*/ 	.word	0x000000ff
        /*016c*/ 	.word	0x00000020
        /*0170*/ 	.short	0x0100
        /*0172*/ 	.byte	0x05
	.zero		1


	//   ....[9]....
        /*0174*/ 	.word	0x00000660
        /*0178*/ 	.word	0x000000ff
        /*017c*/ 	.word	0x00000130
        /*0180*/ 	.short	0x0100
        /*0182*/ 	.byte	0x05
	.zero		1


	//   ....[10]....
        /*0184*/ 	.word	0x00000670
        /*0188*/ 	.word	0x000000ff
        /*018c*/ 	.word	0x00000028
        /*0190*/ 	.short	0x0100
        /*0192*/ 	.byte	0x05
	.zero		1


	//   ....[11]....
        /*0194*/ 	.word	0x00000680
        /*0198*/ 	.word	0x000000ff
        /*019c*/ 	.word	0x00000138
        /*01a0*/ 	.short	0x0100
        /*01a2*/ 	.byte	0x05
	.zero		1


	//   ....[12]....
        /*01a4*/ 	.word	0x00000690
        /*01a8*/ 	.word	0x000000ff
        /*01ac*/ 	.word	0x00000030
        /*01b0*/ 	.short	0x0100
        /*01b2*/ 	.byte	0x05
	.zero		1


	//   ....[13]....
        /*01b4*/ 	.word	0x000006a0
        /*01b8*/ 	.word	0x000000ff
        /*01bc*/ 	.word	0x00000140
        /*01c0*/ 	.short	0x0100
        /*01c2*/ 	.byte	0x05
	.zero		1


	//   ....[14]....
        /*01c4*/ 	.word	0x000006b0
        /*01c8*/ 	.word	0x000000ff
        /*01cc*/ 	.word	0x00000038
        /*01d0*/ 	.short	0x0100
        /*01d2*/ 	.byte	0x05
	.zero		1


	//   ....[15]....
        /*01d4*/ 	.word	0x000006c0
        /*01d8*/ 	.word	0x000000ff
        /*01dc*/ 	.word	0x00000148
        /*01e0*/ 	.short	0x0100
        /*01e2*/ 	.byte	0x05
	.zero		1


	//   ....[16]....
        /*01e4*/ 	.word	0x000006d0
        /*01e8*/ 	.word	0x000000ff
        /*01ec*/ 	.word	0x00000040
        /*01f0*/ 	.short	0x0100
        /*01f2*/ 	.byte	0x05
	.zero		1


	//   ....[17]....
        /*01f4*/ 	.word	0x000006e0
        /*01f8*/ 	.word	0x000000ff
        /*01fc*/ 	.word	0x00000150
        /*0200*/ 	.short	0x0100
        /*0202*/ 	.byte	0x05
	.zero		1


	//   ....[18]....
        /*0204*/ 	.word	0x000006f0
        /*0208*/ 	.word	0x000000ff
        /*020c*/ 	.word	0x00000048
        /*0210*/ 	.short	0x0100
        /*0212*/ 	.byte	0x05
	.zero		1


	//   ....[19]....
        /*0214*/ 	.word	0x00000700
        /*0218*/ 	.word	0x000000ff
        /*021c*/ 	.word	0x00000158
        /*0220*/ 	.short	0x0100
        /*0222*/ 	.byte	0x05
	.zero		1


	//   ....[20]....
        /*0224*/ 	.word	0x00000710
        /*0228*/ 	.word	0x000000ff
        /*022c*/ 	.word	0x00000050
        /*0230*/ 	.short	0x0100
        /*0232*/ 	.byte	0x05
	.zero		1


	//   ....[21]....
        /*0234*/ 	.word	0x00000720
        /*0238*/ 	.word	0x000000ff
        /*023c*/ 	.word	0x00000160
        /*0240*/ 	.short	0x0100
        /*0242*/ 	.byte	0x05
	.zero		1


	//   ....[22]....
        /*0244*/ 	.word	0x00000730
        /*0248*/ 	.word	0x000000ff
        /*024c*/ 	.word	0x00000058
        /*0250*/ 	.short	0x0100
        /*0252*/ 	.byte	0x05
	.zero		1


	//   ....[23]....
        /*0254*/ 	.word	0x00000740
        /*0258*/ 	.word	0x000000ff
        /*025c*/ 	.word	0x00000168
        /*0260*/ 	.short	0x0100
        /*0262*/ 	.byte	0x05
	.zero		1


	//   ....[24]....
        /*0264*/ 	.word	0x00000750
        /*0268*/ 	.word	0x000000ff
        /*026c*/ 	.word	0x00000060
        /*0270*/ 	.short	0x0100
        /*0272*/ 	.byte	0x05
	.zero		1


	//   ....[25]....
        /*0274*/ 	.word	0x00000760
        /*0278*/ 	.word	0x000000ff
        /*027c*/ 	.word	0x00000170
        /*0280*/ 	.short	0x0100
        /*0282*/ 	.byte	0x05
	.zero		1


	//   ....[26]....
        /*0284*/ 	.word	0x00000770
        /*0288*/ 	.word	0x000000ff
        /*028c*/ 	.word	0x00000068
        /*0290*/ 	.short	0x0100
        /*0292*/ 	.byte	0x05
	.zero		1


	//   ....[27]....
        /*0294*/ 	.word	0x00000780
        /*0298*/ 	.word	0x000000ff
        /*029c*/ 	.word	0x00000178
        /*02a0*/ 	.short	0x0100
        /*02a2*/ 	.byte	0x05
	.zero		1


	//   ....[28]....
        /*02a4*/ 	.word	0x00000790
        /*02a8*/ 	.word	0x000000ff
        /*02ac*/ 	.word	0x00000070
        /*02b0*/ 	.short	0x0100
        /*02b2*/ 	.byte	0x05
	.zero		1


	//   ....[29]....
        /*02b4*/ 	.word	0x000007a0
        /*02b8*/ 	.word	0x000000ff
        /*02bc*/ 	.word	0x00000180
        /*02c0*/ 	.short	0x0100
        /*02c2*/ 	.byte	0x05
	.zero		1


	//   ....[30]....
        /*02c4*/ 	.word	0x000007b0
        /*02c8*/ 	.word	0x000000ff
        /*02cc*/ 	.word	0x00000078
        /*02d0*/ 	.short	0x0100
        /*02d2*/ 	.byte	0x05
	.zero		1


	//   ....[31]....
        /*02d4*/ 	.word	0x000007c0
        /*02d8*/ 	.word	0x000000ff
        /*02dc*/ 	.word	0x00000188
        /*02e0*/ 	.short	0x0100
        /*02e2*/ 	.byte	0x05
	.zero		1


	//   ....[32]....
        /*02e4*/ 	.word	0x000007d0
        /*02e8*/ 	.word	0x000000ff
        /*02ec*/ 	.word	0x00000080
        /*02f0*/ 	.short	0x0100
        /*02f2*/ 	.byte	0x05
	.zero		1


	//   ....[33]....
        /*02f4*/ 	.word	0x000007e0
        /*02f8*/ 	.word	0x000000ff
        /*02fc*/ 	.word	0x00000190
        /*0300*/ 	.short	0x0100
        /*0302*/ 	.byte	0x05
	.zero		1


	//   ....[34]....
        /*0304*/ 	.word	0x000007f0
        /*0308*/ 	.word	0x000000ff
        /*030c*/ 	.word	0x00000088
        /*0310*/ 	.short	0x0100
        /*0312*/ 	.byte	0x05
	.zero		1


	//   ....[35]....
        /*0314*/ 	.word	0x00000800
        /*0318*/ 	.word	0x000000ff
        /*031c*/ 	.word	0x00000198
        /*0320*/ 	.short	0x0100
        /*0322*/ 	.byte	0x05
	.zero		1


	//   ....[36]....
        /*0324*/ 	.word	0x00000810
        /*0328*/ 	.word	0x000000ff
        /*032c*/ 	.word	0x00000090
        /*0330*/ 	.short	0x0100
        /*0332*/ 	.byte	0x05
	.zero		1


	//   ....[37]....
        /*0334*/ 	.word	0x00000820
        /*0338*/ 	.word	0x000000ff
        /*033c*/ 	.word	0x000001a0
        /*0340*/ 	.short	0x0100
        /*0342*/ 	.byte	0x05
	.zero		1


	//   ....[38]....
        /*0344*/ 	.word	0x00000830
        /*0348*/ 	.word	0x000000ff
        /*034c*/ 	.word	0x00000098
        /*0350*/ 	.short	0x0100
        /*0352*/ 	.byte	0x05
	.zero		1


	//   ....[39]....
        /*0354*/ 	.word	0x00000840
        /*0358*/ 	.word	0x000000ff
        /*035c*/ 	.word	0x000001a8
        /*0360*/ 	.short	0x0100
        /*0362*/ 	.byte	0x05
	.zero		1


	//   ....[40]....
        /*0364*/ 	.word	0x00000850
        /*0368*/ 	.word	0x000000ff
        /*036c*/ 	.word	0x000000a0
        /*0370*/ 	.short	0x0100
        /*0372*/ 	.byte	0x05
	.zero		1


	//   ....[41]....
        /*0374*/ 	.word	0x00000860
        /*0378*/ 	.word	0x000000ff
        /*037c*/ 	.word	0x000001b0
        /*0380*/ 	.short	0x0100
        /*0382*/ 	.byte	0x05
	.zero		1


	//   ....[42]....
        /*0384*/ 	.word	0x00000870
        /*0388*/ 	.word	0x000000ff
        /*038c*/ 	.word	0x000000a8
        /*0390*/ 	.short	0x0100
        /*0392*/ 	.byte	0x05
	.zero		1


	//   ....[43]....
        /*0394*/ 	.word	0x00000880
        /*0398*/ 	.word	0x000000ff
        /*039c*/ 	.word	0x000001b8
        /*03a0*/ 	.short	0x0100
        /*03a2*/ 	.byte	0x05
	.zero		1


	//   ....[44]....
        /*03a4*/ 	.word	0x00000890
        /*03a8*/ 	.word	0x000000ff
        /*03ac*/ 	.word	0x000000b0
        /*03b0*/ 	.short	0x0100
        /*03b2*/ 	.byte	0x05
	.zero		1


	//   ....[45]....
        /*03b4*/ 	.word	0x000008a0
        /*03b8*/ 	.word	0x000000ff
        /*03bc*/ 	.word	0x000001c0
        /*03c0*/ 	.short	0x0100
        /*03c2*/ 	.byte	0x05
	.zero		1


	//   ....[46]....
        /*03c4*/ 	.word	0x000008b0
        /*03c8*/ 	.word	0x000000ff
        /*03cc*/ 	.word	0x000000b8
        /*03d0*/ 	.short	0x0100
        /*03d2*/ 	.byte	0x05
	.zero		1


	//   ....[47]....
        /*03d4*/ 	.word	0x000008c0
        /*03d8*/ 	.word	0x000000ff
        /*03dc*/ 	.word	0x000001c8
        /*03e0*/ 	.short	0x0100
        /*03e2*/ 	.byte	0x05
	.zero		1


	//   ....[48]....
        /*03e4*/ 	.word	0x000008d0
        /*03e8*/ 	.word	0x000000ff
        /*03ec*/ 	.word	0x000000c0
        /*03f0*/ 	.short	0x0100
        /*03f2*/ 	.byte	0x05
	.zero		1


	//   ....[49]....
        /*03f4*/ 	.word	0x000008e0
        /*03f8*/ 	.word	0x000000ff
        /*03fc*/ 	.word	0x000001d0
        /*0400*/ 	.short	0x0100
        /*0402*/ 	.byte	0x05
	.zero		1


	//   ....[50]....
        /*0404*/ 	.word	0x000008f0
        /*0408*/ 	.word	0x000000ff
        /*040c*/ 	.word	0x000000c8
        /*0410*/ 	.short	0x0100
        /*0412*/ 	.byte	0x05
	.zero		1


	//   ....[51]....
        /*0414*/ 	.word	0x00000900
        /*0418*/ 	.word	0x000000ff
        /*041c*/ 	.word	0x000001d8
        /*0420*/ 	.short	0x0100
        /*0422*/ 	.byte	0x05
	.zero		1


	//   ....[52]....
        /*0424*/ 	.word	0x00000910
        /*0428*/ 	.word	0x000000ff
        /*042c*/ 	.word	0x000000d0
        /*0430*/ 	.short	0x0100
        /*0432*/ 	.byte	0x05
	.zero		1


	//   ....[53]....
        /*0434*/ 	.word	0x00000920
        /*0438*/ 	.word	0x000000ff
        /*043c*/ 	.word	0x000001e0
        /*0440*/ 	.short	0x0100
        /*0442*/ 	.byte	0x05
	.zero		1


	//   ....[54]....
        /*0444*/ 	.word	0x00000930
        /*0448*/ 	.word	0x000000ff
        /*044c*/ 	.word	0x000000d8
        /*0450*/ 	.short	0x0100
        /*0452*/ 	.byte	0x05
	.zero		1


	//   ....[55]....
        /*0454*/ 	.word	0x00000940
        /*0458*/ 	.word	0x000000ff
        /*045c*/ 	.word	0x000001e8
        /*0460*/ 	.short	0x0100
        /*0462*/ 	.byte	0x05
	.zero		1


	//   ....[56]....
        /*0464*/ 	.word	0x00000950
        /*0468*/ 	.word	0x000000ff
        /*046c*/ 	.word	0x000000e0
        /*0470*/ 	.short	0x0100
        /*0472*/ 	.byte	0x05
	.zero		1


	//   ....[57]....
        /*0474*/ 	.word	0x00000960
        /*0478*/ 	.word	0x000000ff
        /*047c*/ 	.word	0x000001f0
        /*0480*/ 	.short	0x0100
        /*0482*/ 	.byte	0x05
	.zero		1


	//   ....[58]....
        /*0484*/ 	.word	0x00000970
        /*0488*/ 	.word	0x000000ff
        /*048c*/ 	.word	0x000000e8
        /*0490*/ 	.short	0x0100
        /*0492*/ 	.byte	0x05
	.zero		1


	//   ....[59]....
        /*0494*/ 	.word	0x00000980
        /*0498*/ 	.word	0x000000ff
        /*049c*/ 	.word	0x000001f8
        /*04a0*/ 	.short	0x0100
        /*04a2*/ 	.byte	0x05
	.zero		1


	//   ....[60]....
        /*04a4*/ 	.word	0x00000990
        /*04a8*/ 	.word	0x000000ff
        /*04ac*/ 	.word	0x000000f0
        /*04b0*/ 	.short	0x0100
        /*04b2*/ 	.byte	0x05
	.zero		1


	//   ....[61]....
        /*04b4*/ 	.word	0x000009a0
        /*04b8*/ 	.word	0x000000ff
        /*04bc*/ 	.word	0x00000200
        /*04c0*/ 	.short	0x0100
        /*04c2*/ 	.byte	0x05
	.zero		1


	//   ....[62]....
        /*04c4*/ 	.word	0x000009b0
        /*04c8*/ 	.word	0x000000ff
        /*04cc*/ 	.word	0x000000f8
        /*04d0*/ 	.short	0x0100
        /*04d2*/ 	.byte	0x05
	.zero		1


	//   ....[63]....
        /*04d4*/ 	.word	0x000009c0
        /*04d8*/ 	.word	0x000000ff
        /*04dc*/ 	.word	0x00000208
        /*04e0*/ 	.short	0x0100
        /*04e2*/ 	.byte	0x05
	.zero		1


	//   ....[64]....
        /*04e4*/ 	.word	0x000009d0
        /*04e8*/ 	.word	0x000000ff
        /*04ec*/ 	.word	0x00000100
        /*04f0*/ 	.short	0x0100
        /*04f2*/ 	.byte	0x05
	.zero		1


	//   ....[65]....
        /*04f4*/ 	.word	0x000009e0
        /*04f8*/ 	.word	0x000000ff
        /*04fc*/ 	.word	0x00000210
        /*0500*/ 	.short	0x0100
        /*0502*/ 	.byte	0x05
	.zero		1


	//   ....[66]....
        /*0504*/ 	.word	0x000009f0
        /*0508*/ 	.word	0x000000ff
        /*050c*/ 	.word	0x00000108
        /*0510*/ 	.short	0x0100
        /*0512*/ 	.byte	0x05
	.zero		1


	//   ....[67]....
        /*0514*/ 	.word	0x00000a00
        /*0518*/ 	.word	0x000000ff
        /*051c*/ 	.word	0x00000218
        /*0520*/ 	.short	0x0100
        /*0522*/ 	.byte	0x05
	.zero		1


	//   ....[68]....
        /*0524*/ 	.word	0x00000b40
        /*0528*/ 	.word	0x000000ff
        /*052c*/ 	.word	0x00000220
        /*0530*/ 	.short	0x0100
        /*0532*/ 	.byte	0x06
	.zero		1


	//   ....[69]....
        /*0534*/ 	.word	0x00000b50
        /*0538*/ 	.word	0x000000ff
        /*053c*/ 	.word	0x00000228
        /*0540*/ 	.short	0x0100
        /*0542*/ 	.byte	0x06
	.zero		1


	//   ....[70]....
        /*0544*/ 	.word	0x00000c40
        /*0548*/ 	.word	0x000000ff
        /*054c*/ 	.word	0x00000230
        /*0550*/ 	.short	0x0100
        /*0552*/ 	.byte	0x05
	.zero		1


	//   ....[71]....
        /*0554*/ 	.word	0x00000c50
        /*0558*/ 	.word	0x000000ff
        /*055c*/ 	.word	0x00000238
        /*0560*/ 	.short	0x0100
        /*0562*/ 	.byte	0x05
	.zero		1


	//   ....[72]....
        /*0564*/ 	.word	0x00000d90
        /*0568*/ 	.word	0x000000ff
        /*056c*/ 	.word	0x00000240
        /*0570*/ 	.short	0x0100
        /*0572*/ 	.byte	0x05
	.zero		1


	//   ....[73]....
        /*0574*/ 	.word	0x00000da0
        /*0578*/ 	.word	0x000000ff
        /*057c*/ 	.word	0x00000250
        /*0580*/ 	.short	0x0100
        /*0582*/ 	.byte	0x05
	.zero		1


	//   ....[74]....
        /*0584*/ 	.word	0x00000db0
        /*0588*/ 	.word	0x000000ff
        /*058c*/ 	.word	0x00000248
        /*0590*/ 	.short	0x0100
        /*0592*/ 	.byte	0x05
	.zero		1


	//   ....[75]....
        /*0594*/ 	.word	0x00000dc0
        /*0598*/ 	.word	0x000000ff
        /*059c*/ 	.word	0x00000258
        /*05a0*/ 	.short	0x0100
        /*05a2*/ 	.byte	0x05
	.zero		1


	//   ....[76]....
        /*05a4*/ 	.word	0x00000ef0
        /*05a8*/ 	.word	0x000000ff
        /*05ac*/ 	.word	0x00000260
        /*05b0*/ 	.short	0x0100
        /*05b2*/ 	.byte	0x06
	.zero		1


	//   ....[77]....
        /*05b4*/ 	.word	0x00000f00
        /*05b8*/ 	.word	0x000000ff
        /*05bc*/ 	.word	0x00000280
        /*05c0*/ 	.short	0x0100
        /*05c2*/ 	.byte	0x06
	.zero		1


	//   ....[78]....
        /*05c4*/ 	.word	0x00000f10
        /*05c8*/ 	.word	0x000000ff
        /*05cc*/ 	.word	0x00000268
        /*05d0*/ 	.short	0x0100
        /*05d2*/ 	.byte	0x06
	.zero		1


	//   ....[79]....
        /*05d4*/ 	.word	0x00000f20
        /*05d8*/ 	.word	0x000000ff
        /*05dc*/ 	.word	0x00000288
        /*05e0*/ 	.short	0x0100
        /*05e2*/ 	.byte	0x06
	.zero		1


	//   ....[80]....
        /*05e4*/ 	.word	0x00000f30
        /*05e8*/ 	.word	0x000000ff
        /*05ec*/ 	.word	0x00000270
        /*05f0*/ 	.short	0x0100
        /*05f2*/ 	.byte	0x06
	.zero		1


	//   ....[81]....
        /*05f4*/ 	.word	0x00000f40
        /*05f8*/ 	.word	0x000000ff
        /*05fc*/ 	.word	0x00000290
        /*0600*/ 	.short	0x0100
        /*0602*/ 	.byte	0x06
	.zero		1


	//   ....[82]....
        /*0604*/ 	.word	0x00000f50
        /*0608*/ 	.word	0x000000ff
        /*060c*/ 	.word	0x00000278
        /*0610*/ 	.short	0x0100
        /*0612*/ 	.byte	0x06
	.zero		1


	//   ....[83]....
        /*0614*/ 	.word	0x00000f60
        /*0618*/ 	.word	0x000000ff
        /*061c*/ 	.word	0x00000298
        /*0620*/ 	.short	0x0100
        /*0622*/ 	.byte	0x06
	.zero		1


	//   ....[84]....
        /*0624*/ 	.word	0x00001050
        /*0628*/ 	.word	0x000000ff
        /*062c*/ 	.word	0x000002a0
        /*0630*/ 	.short	0x0100
        /*0632*/ 	.byte	0x05
	.zero		1


	//   ....[85]....
        /*0634*/ 	.word	0x00001060
        /*0638*/ 	.word	0x000000ff
        /*063c*/ 	.word	0x000002b0
        /*0640*/ 	.short	0x0100
        /*0642*/ 	.byte	0x05
	.zero		1


	//   ....[86]....
        /*0644*/ 	.word	0x00001070
        /*0648*/ 	.word	0x000000ff
        /*064c*/ 	.word	0x000002a8
        /*0650*/ 	.short	0x0100
        /*0652*/ 	.byte	0x05
	.zero		1


	//   ....[87]....
        /*0654*/ 	.word	0x00001080
        /*0658*/ 	.word	0x000000ff
        /*065c*/ 	.word	0x000002b8
        /*0660*/ 	.short	0x0100
        /*0662*/ 	.byte	0x05
	.zero		1


	//   ....[88]....
        /*0664*/ 	.word	0x00001950
        /*0668*/ 	.word	0x00000003
        /*066c*/ 	.word	0x000002b0
        /*0670*/ 	.short	0x010a
        /*0672*/ 	.byte	0xff
	.zero		1


	//   ....[89]....
        /*0674*/ 	.word	0x00001980
        /*0678*/ 	.word	0x00000003
        /*067c*/ 	.word	0x000002a0
        /*0680*/ 	.short	0x0101
        /*0682*/ 	.byte	0xff
	.zero		1


	//   ....[90]....
        /*0684*/ 	.word	0x00001a50
        /*0688*/ 	.word	0x000000ff
        /*068c*/ 	.word	0x00000110
        /*0690*/ 	.short	0x010a
        /*0692*/ 	.byte	0x08
	.zero		1


	//   ....[91]....
        /*0694*/ 	.word	0x00001af0
        /*0698*/ 	.word	0x000000ff
        /*069c*/ 	.word	0x00000110
        /*06a0*/ 	.short	0x010a
        /*06a2*/ 	.byte	0x21
	.zero		1


	//   ....[92]....
        /*06a4*/ 	.word	0x00001c40
        /*06a8*/ 	.word	0x000000ff
        /*06ac*/ 	.word	0x00000110
        /*06b0*/ 	.short	0x010a
        /*06b2*/ 	.byte	0x08
	.zero		1


	//   ....[93]....
        /*06b4*/ 	.word	0x00001d50
        /*06b8*/ 	.word	0x000000ff
        /*06bc*/ 	.word	0x00000238
        /*06c0*/ 	.short	0x0101
        /*06c2*/ 	.byte	0x04
	.zero		1


	//   ....[94]....
        /*06c4*/ 	.word	0x00001d70
        /*06c8*/ 	.word	0x000000ff
        /*06cc*/ 	.word	0x00000110
        /*06d0*/ 	.short	0x010a
        /*06d2*/ 	.byte	0x08
	.zero		1


	//   ....[95]....
        /*06d4*/ 	.word	0x00001df0
        /*06d8*/ 	.word	0x000000ff
        /*06dc*/ 	.word	0x00000110
        /*06e0*/ 	.short	0x010a
        /*06e2*/ 	.byte	0x11
	.zero		1


	//   ....[96]....
        /*06e4*/ 	.word	0x00001f40
        /*06e8*/ 	.word	0x000000ff
        /*06ec*/ 	.word	0x00000110
        /*06f0*/ 	.short	0x010a
        /*06f2*/ 	.byte	0x08
	.zero		1


	//   ....[97]....
        /*06f4*/ 	.word	0x00002080
        /*06f8*/ 	.word	0x00000002
        /*06fc*/ 	.word	0x00000240
        /*0700*/ 	.short	0x010a
        /*0702*/ 	.byte	0xff
	.zero		1


	//   ....[98]....
        /*0704*/ 	.word	0x00002140
        /*0708*/ 	.word	0x00000002
        /*070c*/ 	.word	0x00000000
        /*0710*/ 	.short	0x0101
        /*0712*/ 	.byte	0xff
	.zero		1


	//   ....[99]....
        /*0714*/ 	.word	0x000026a0
        /*0718*/ 	.word	0x000000ff
        /*071c*/ 	.word	0x00000000
        /*0720*/ 	.short	0x010a
        /*0722*/ 	.byte	0x05
	.zero		1


	//   ....[100]....
        /*0724*/ 	.word	0x00002730
        /*0728*/ 	.word	0x000000ff
        /*072c*/ 	.word	0x00000000
        /*0730*/ 	.short	0x010a
        /*0732*/ 	.byte	0x05
	.zero		1


	//   ....[101]....
        /*0734*/ 	.word	0x000027c0
        /*0738*/ 	.word	0x000000ff
        /*073c*/ 	.word	0x00000000
        /*0740*/ 	.short	0x010a
        /*0742*/ 	.byte	0x05
	.zero		1


	//   ....[102]....
        /*0744*/ 	.word	0x00002850
        /*0748*/ 	.word	0x000000ff
        /*074c*/ 	.word	0x00000000
        /*0750*/ 	.short	0x010a
        /*0752*/ 	.byte	0x05
	.zero		1


	//   ....[103]....
        /*0754*/ 	.word	0x000028e0
        /*0758*/ 	.word	0x000000ff
        /*075c*/ 	.word	0x00000000
        /*0760*/ 	.short	0x010a
        /*0762*/ 	.byte	0x05
	.zero		1


	//   ....[104]....
        /*0764*/ 	.word	0x00002970
        /*0768*/ 	.word	0x000000ff
        /*076c*/ 	.word	0x00000000
        /*0770*/ 	.short	0x010a
        /*0772*/ 	.byte	0x05
	.zero		1


	//   ....[105]....
        /*0774*/ 	.word	0x00002a00
        /*0778*/ 	.word	0x000000ff
        /*077c*/ 	.word	0x00000000
        /*0780*/ 	.short	0x010a
        /*0782*/ 	.byte	0x05
	.zero		1


	//   ....[106]....
        /*0784*/ 	.word	0x00002a90
        /*0788*/ 	.word	0x000000ff
        /*078c*/ 	.word	0x00000000
        /*0790*/ 	.short	0x010a
        /*0792*/ 	.byte	0x05
	.zero		1


	//   ....[107]....
        /*0794*/ 	.word	0x00002b20
        /*0798*/ 	.word	0x000000ff
        /*079c*/ 	.word	0x00000000
        /*07a0*/ 	.short	0x010a
        /*07a2*/ 	.byte	0x05
	.zero		1


	//   ....[108]....
        /*07a4*/ 	.word	0x00002bb0
        /*07a8*/ 	.word	0x000000ff
        /*07ac*/ 	.word	0x00000000
        /*07b0*/ 	.short	0x010a
        /*07b2*/ 	.byte	0x05
	.zero		1


	//   ....[109]....
        /*07b4*/ 	.word	0x00002c40
        /*07b8*/ 	.word	0x000000ff
        /*07bc*/ 	.word	0x00000000
        /*07c0*/ 	.short	0x010a
        /*07c2*/ 	.byte	0x05
	.zero		1


	//   ....[110]....
        /*07c4*/ 	.word	0x00002cd0
        /*07c8*/ 	.word	0x000000ff
        /*07cc*/ 	.word	0x00000000
        /*07d0*/ 	.short	0x010a
        /*07d2*/ 	.byte	0x05
	.zero		1


	//   ....[111]....
        /*07d4*/ 	.word	0x00002d60
        /*07d8*/ 	.word	0x000000ff
        /*07dc*/ 	.word	0x00000000
        /*07e0*/ 	.short	0x010a
        /*07e2*/ 	.byte	0x05
	.zero		1


	//   ....[112]....
        /*07e4*/ 	.word	0x00002df0
        /*07e8*/ 	.word	0x000000ff
        /*07ec*/ 	.word	0x00000000
        /*07f0*/ 	.short	0x010a
        /*07f2*/ 	.byte	0x05
	.zero		1


	//   ....[113]....
        /*07f4*/ 	.word	0x00002e80
        /*07f8*/ 	.word	0x000000ff
        /*07fc*/ 	.word	0x00000000
        /*0800*/ 	.short	0x010a
        /*0802*/ 	.byte	0x05
	.zero		1


	//   ....[114]....
        /*0804*/ 	.word	0x00002f10
        /*0808*/ 	.word	0x000000ff
        /*080c*/ 	.word	0x00000000
        /*0810*/ 	.short	0x010a
        /*0812*/ 	.byte	0x05
	.zero		1


	//   ....[115]....
        /*0814*/ 	.word	0x00002fa0
        /*0818*/ 	.word	0x000000ff
        /*081c*/ 	.word	0x00000000
        /*0820*/ 	.short	0x010a
        /*0822*/ 	.byte	0x05
	.zero		1


	//   ....[116]....
        /*0824*/ 	.word	0x00003030
        /*0828*/ 	.word	0x000000ff
        /*082c*/ 	.word	0x00000000
        /*0830*/ 	.short	0x010a
        /*0832*/ 	.byte	0x05
	.zero		1


	//   ....[117]....
        /*0834*/ 	.word	0x000030c0
        /*0838*/ 	.word	0x000000ff
        /*083c*/ 	.word	0x00000000
        /*0840*/ 	.short	0x010a
        /*0842*/ 	.byte	0x05
	.zero		1


	//   ....[118]....
        /*0844*/ 	.word	0x00003150
        /*0848*/ 	.word	0x000000ff
        /*084c*/ 	.word	0x00000000
        /*0850*/ 	.short	0x010a
        /*0852*/ 	.byte	0x05
	.zero		1


	//   ....[119]....
        /*0854*/ 	.word	0x000031e0
        /*0858*/ 	.word	0x000000ff
        /*085c*/ 	.word	0x00000000
        /*0860*/ 	.short	0x010a
        /*0862*/ 	.byte	0x05
	.zero		1


	//   ....[120]....
        /*0864*/ 	.word	0x00003270
        /*0868*/ 	.word	0x000000ff
        /*086c*/ 	.word	0x00000000
        /*0870*/ 	.short	0x010a
        /*0872*/ 	.byte	0x05
	.zero		1


	//   ....[121]....
        /*0874*/ 	.word	0x00003300
        /*0878*/ 	.word	0x000000ff
        /*087c*/ 	.word	0x00000000
        /*0880*/ 	.short	0x010a
        /*0882*/ 	.byte	0x05
	.zero		1


	//   ....[122]....
        /*0884*/ 	.word	0x00003390
        /*0888*/ 	.word	0x000000ff
        /*088c*/ 	.word	0x00000000
        /*0890*/ 	.short	0x010a
        /*0892*/ 	.byte	0x05
	.zero		1


	//   ....[123]....
        /*0894*/ 	.word	0x00003420
        /*0898*/ 	.word	0x000000ff
        /*089c*/ 	.word	0x00000000
        /*08a0*/ 	.short	0x010a
        /*08a2*/ 	.byte	0x05
	.zero		1


	//   ....[124]....
        /*08a4*/ 	.word	0x000034b0
        /*08a8*/ 	.word	0x000000ff
        /*08ac*/ 	.word	0x00000000
        /*08b0*/ 	.short	0x010a
        /*08b2*/ 	.byte	0x05
	.zero		1


	//   ....[125]....
        /*08b4*/ 	.word	0x00003540
        /*08b8*/ 	.word	0x000000ff
        /*08bc*/ 	.word	0x00000000
        /*08c0*/ 	.short	0x010a
        /*08c2*/ 	.byte	0x05
	.zero		1


	//   ....[126]....
        /*08c4*/ 	.word	0x000035d0
        /*08c8*/ 	.word	0x000000ff
        /*08cc*/ 	.word	0x00000000
        /*08d0*/ 	.short	0x010a
        /*08d2*/ 	.byte	0x05
	.zero		1


	//   ....[127]....
        /*08d4*/ 	.word	0x00003660
        /*08d8*/ 	.word	0x000000ff
        /*08dc*/ 	.word	0x00000000
        /*08e0*/ 	.short	0x010a
        /*08e2*/ 	.byte	0x05
	.zero		1


	//   ....[128]....
        /*08e4*/ 	.word	0x000036f0
        /*08e8*/ 	.word	0x000000ff
        /*08ec*/ 	.word	0x00000000
        /*08f0*/ 	.short	0x010a
        /*08f2*/ 	.byte	0x05
	.zero		1


	//   ....[129]....
        /*08f4*/ 	.word	0x00003780
        /*08f8*/ 	.word	0x000000ff
        /*08fc*/ 	.word	0x00000000
        /*0900*/ 	.short	0x010a
        /*0902*/ 	.byte	0x05
	.zero		1


	//   ....[130]....
        /*0904*/ 	.word	0x00003810
        /*0908*/ 	.word	0x000000ff
        /*090c*/ 	.word	0x00000000
        /*0910*/ 	.short	0x010a
        /*0912*/ 	.byte	0x05
	.zero		1


	//   ....[131]....
        /*0914*/ 	.word	0x000038a0
        /*0918*/ 	.word	0x000000ff
        /*091c*/ 	.word	0x00000000
        /*0920*/ 	.short	0x010a
        /*0922*/ 	.byte	0x05
	.zero		1


	//   ....[132]....
        /*0924*/ 	.word	0x00003940
        /*0928*/ 	.word	0x00000000
        /*092c*/ 	.word	0x00000000
        /*0930*/ 	.short	0x010a
        /*0932*/ 	.byte	0xff
	.zero		1


	//   ....[133]....
        /*0934*/ 	.word	0x00003a60
        /*0938*/ 	.word	0x00000000
        /*093c*/ 	.word	0x000002a0
        /*0940*/ 	.short	0x010a
        /*0942*/ 	.byte	0xff
	.zero		1


	//   ....[134]....
        /*0944*/ 	.word	0x00003ac0
        /*0948*/ 	.word	0x00000004
        /*094c*/ 	.word	0x00000000
        /*0950*/ 	.short	0x0101
        /*0952*/ 	.byte	0xff
	.zero		1


	//   ....[135]....
        /*0954*/ 	.word	0x00003ae0
        /*0958*/ 	.word	0x000000ff
        /*095c*/ 	.word	0x00000250
        /*0960*/ 	.short	0x010a
        /*0962*/ 	.byte	0x05
	.zero		1


	//   ....[136]....
        /*0964*/ 	.word	0x00003c00
        /*0968*/ 	.word	0x00000000
        /*096c*/ 	.word	0x00000240
        /*0970*/ 	.short	0x010a
        /*0972*/ 	.byte	0xff
	.zero		1


	//   ....[137]....
        /*0974*/ 	.word	0x00003d10
        /*0978*/ 	.word	0x00000000
        /*097c*/ 	.word	0x00000000
        /*0980*/ 	.short	0x0101
        /*0982*/ 	.byte	0xff
	.zero		1


	//   ....[138]....
        /*0984*/ 	.word	0x00003da0
        /*0988*/ 	.word	0x000000ff
        /*098c*/ 	.word	0x00000250
        /*0990*/ 	.short	0x0106
        /*0992*/ 	.byte	0x05
	.zero		1


	//   ....[139]....
        /*0994*/ 	.word	0x00003dc0
        /*0998*/ 	.word	0x000000ff
        /*099c*/ 	.word	0x00000250
        /*09a0*/ 	.short	0x010a
        /*09a2*/ 	.byte	0x05
	.zero		1


	//   ....[140]....
        /*09a4*/ 	.word	0x00003e50
        /*09a8*/ 	.word	0x000000ff
        /*09ac*/ 	.word	0x00000250
        /*09b0*/ 	.short	0x0106
        /*09b2*/ 	.byte	0x04
	.zero		1


	//   ....[141]....
        /*09b4*/ 	.word	0x00003e90
        /*09b8*/ 	.word	0x00000000
        /*09bc*/ 	.word	0x00000250
        /*09c0*/ 	.short	0x010a
        /*09c2*/ 	.byte	0xff
	.zero		1


	//   ....[142]....
        /*09c4*/ 	.word	0x00004360
        /*09c8*/ 	.word	0x00000000
        /*09cc*/ 	.word	0x00000240
        /*09d0*/ 	.short	0x010a
        /*09d2*/ 	.byte	0xff
	.zero		1


	//   ....[143]....
        /*09d4*/ 	.word	0x00004460
        /*09d8*/ 	.word	0x00000003
        /*09dc*/ 	.word	0x00000000
        /*09e0*/ 	.short	0x0101
        /*09e2*/ 	.byte	0xff
	.zero		1


	//   ....[144]....
        /*09e4*/ 	.word	0x00004470
        /*09e8*/ 	.word	0x000000ff
        /*09ec*/ 	.word	0x00000000
        /*09f0*/ 	.short	0x010a
        /*09f2*/ 	.byte	0x04
	.zero		1


	//   ....[145]....
        /*09f4*/ 	.word	0x00004490
        /*09f8*/ 	.word	0x000000ff
        /*09fc*/ 	.word	0x00000280
        /*0a00*/ 	.short	0x010a
        /*0a02*/ 	.byte	0x09
	.zero		1


	//   ....[146]....
        /*0a04*/ 	.word	0x00004570
        /*0a08*/ 	.word	0x000000ff
        /*0a0c*/ 	.word	0x00000000
        /*0a10*/ 	.short	0x010a
        /*0a12*/ 	.byte	0x07
	.zero		1


	//   ....[147]....
        /*0a14*/ 	.word	0x00004680
        /*0a18*/ 	.word	0x000000ff
        /*0a1c*/ 	.word	0x00000000
        /*0a20*/ 	.short	0x010a
        /*0a22*/ 	.byte	0x04
	.zero		1


	//   ....[148]....
        /*0a24*/ 	.word	0x00004860
        /*0a28*/ 	.word	0x000000ff
        /*0a2c*/ 	.word	0x00000000
        /*0a30*/ 	.short	0x010a
        /*0a32*/ 	.byte	0x05
	.zero		1


	//   ....[149]....
        /*0a34*/ 	.word	0x000048f0
        /*0a38*/ 	.word	0x000000ff
        /*0a3c*/ 	.word	0x00000000
        /*0a40*/ 	.short	0x010a
        /*0a42*/ 	.byte	0x05
	.zero		1


	//   ....[150]....
        /*0a44*/ 	.word	0x00004980
        /*0a48*/ 	.word	0x000000ff
        /*0a4c*/ 	.word	0x00000000
        /*0a50*/ 	.short	0x010a
        /*0a52*/ 	.byte	0x05
	.zero		1


	//   ....[151]....
        /*0a54*/ 	.word	0x00004a10
        /*0a58*/ 	.word	0x000000ff
        /*0a5c*/ 	.word	0x00000000
        /*0a60*/ 	.short	0x010a
        /*0a62*/ 	.byte	0x07
	.zero		1


	//   ....[152]....
        /*0a64*/ 	.word	0x00004e50
        /*0a68*/ 	.word	0x00000000
        /*0a6c*/ 	.word	0x00000240
        /*0a70*/ 	.short	0x010a
        /*0a72*/ 	.byte	0xff
	.zero		1


	//   ....[153]....
        /*0a74*/ 	.word	0x00004f40
        /*0a78*/ 	.word	0x00000000
        /*0a7c*/ 	.word	0x00000000
        /*0a80*/ 	.short	0x0101
        /*0a82*/ 	.byte	0xff
	.zero		1


	//   ....[154]....
        /*0a84*/ 	.word	0x00005260
        /*0a88*/ 	.word	0x000000ff
        /*0a8c*/ 	.word	0x00000238
        /*0a90*/ 	.short	0x010a
        /*0a92*/ 	.byte	0x06
	.zero		1


	//   ....[155]....
        /*0a94*/ 	.word	0x000053e0
        /*0a98*/ 	.word	0x000000ff
        /*0a9c*/ 	.word	0x00000228
        /*0aa0*/ 	.short	0x010a
        /*0aa2*/ 	.byte	0x06
	.zero		1


	//   ....[156]....
        /*0aa4*/ 	.word	0x00005710
        /*0aa8*/ 	.word	0x000000ff
        /*0aac*/ 	.word	0x00000220
        /*0ab0*/ 	.short	0x010b
        /*0ab2*/ 	.byte	0x06
	.zero		1


	//   ....[157]....
        /*0ab4*/ 	.word	0x00005730
        /*0ab8*/ 	.word	0x000000ff
        /*0abc*/ 	.word	0x00000000
        /*0ac0*/ 	.short	0x0101
        /*0ac2*/ 	.byte	0x25
	.zero		1


	//   ....[158]....
        /*0ac4*/ 	.word	0x00005770
        /*0ac8*/ 	.word	0x00000000
        /*0acc*/ 	.word	0x00000228
        /*0ad0*/ 	.short	0x010a
        /*0ad2*/ 	.byte	0xff
	.zero		1


	//   ....[159]....
        /*0ad4*/ 	.word	0x00005aa0
        /*0ad8*/ 	.word	0x00000000
        /*0adc*/ 	.word	0x00000240
        /*0ae0*/ 	.short	0x010a
        /*0ae2*/ 	.byte	0xff
	.zero		1


	//   ....[160]....
        /*0ae4*/ 	.word	0x00005bb0
        /*0ae8*/ 	.word	0x00000000
        /*0aec*/ 	.word	0x00000000
        /*0af0*/ 	.short	0x0101
        /*0af2*/ 	.byte	0xff
	.zero		1


	//   ....[161]....
        /*0af4*/ 	.word	0x00006550
        /*0af8*/ 	.word	0x000000ff
        /*0afc*/ 	.word	0x00000220
        /*0b00*/ 	.short	0x010a
        /*0b02*/ 	.byte	0x2b
	.zero		1


	//   ....[162]....
        /*0b04*/ 	.word	0x00006560
        /*0b08*/ 	.word	0x0000009c
        /*0b0c*/ 	.word	0x00000260
        /*0b10*/ 	.short	0x010a
        /*0b12*/ 	.byte	0xff
	.zero		1


	//   ....[163]....
        /*0b14*/ 	.word	0x000066f0
        /*0b18*/ 	.word	0x000000ff
        /*0b1c*/ 	.word	0x00000220
        /*0b20*/ 	.short	0x010a
        /*0b22*/ 	.byte	0x2b
	.zero		1


	//   ....[164]....
        /*0b24*/ 	.word	0x000067f0
        /*0b28*/ 	.word	0x000000ff
        /*0b2c*/ 	.word	0x00000000
        /*0b30*/ 	.short	0x0101
        /*0b32*/ 	.byte	0x04
	.zero		1


	//   ....[165]....
        /*0b34*/ 	.word	0x00006850
        /*0b38*/ 	.word	0x0000009c
        /*0b3c*/ 	.word	0x00000260
        /*0b40*/ 	.short	0x010a
        /*0b42*/ 	.byte	0xff
	.zero		1


	//   ....[166]....
        /*0b44*/ 	.word	0x00006c10
        /*0b48*/ 	.word	0x000000ff
        /*0b4c*/ 	.word	0x00000000
        /*0b50*/ 	.short	0x0101
        /*0b52*/ 	.byte	0x05
	.zero		1


	//   ....[167]....
        /*0b54*/ 	.word	0x00007cc0
        /*0b58*/ 	.word	0x00000003
        /*0b5c*/ 	.word	0x000002b0
        /*0b60*/ 	.short	0x010a
        /*0b62*/ 	.byte	0xff
	.zero		1


	//   ....[168]....
        /*0b64*/ 	.word	0x00007d20
        /*0b68*/ 	.word	0x00000002
        /*0b6c*/ 	.word	0x00000110
        /*0b70*/ 	.short	0x010a
        /*0b72*/ 	.byte	0xff
	.zero		1


	//   ....[169]....
        /*0b74*/ 	.word	0x00007d80
        /*0b78*/ 	.word	0x00000002
        /*0b7c*/ 	.word	0x00000110
        /*0b80*/ 	.short	0x010a
        /*0b82*/ 	.byte	0xff
	.zero		1


	//   ....[170]....
        /*0b84*/ 	.word	0x00007dd0
        /*0b88*/ 	.word	0x00000002
        /*0b8c*/ 	.word	0x00000240
        /*0b90*/ 	.short	0x010a
        /*0b92*/ 	.byte	0xff
	.zero		1


	//   ....[171]....
        /*0b94*/ 	.word	0x00007e30
        /*0b98*/ 	.word	0x00000000
        /*0b9c*/ 	.word	0x00000000
        /*0ba0*/ 	.short	0x010a
        /*0ba2*/ 	.byte	0xff
	.zero		1


	//   ....[172]....
        /*0ba4*/ 	.word	0x00007e90
        /*0ba8*/ 	.word	0x00000000
        /*0bac*/ 	.word	0x00000000
        /*0bb0*/ 	.short	0x010a
        /*0bb2*/ 	.byte	0xff
	.zero		1


	//   ....[173]....
        /*0bb4*/ 	.word	0x00007ef0
        /*0bb8*/ 	.word	0x00000000
        /*0bbc*/ 	.word	0x00000000
        /*0bc0*/ 	.short	0x010a
        /*0bc2*/ 	.byte	0xff
	.zero		1


	//   ....[174]....
        /*0bc4*/ 	.word	0x00007f50
        /*0bc8*/ 	.word	0x00000000
        /*0bcc*/ 	.word	0x00000000
        /*0bd0*/ 	.short	0x010a
        /*0bd2*/ 	.byte	0xff
	.zero		1


	//   ....[175]....
        /*0bd4*/ 	.word	0x00007fb0
        /*0bd8*/ 	.word	0x00000000
        /*0bdc*/ 	.word	0x00000000
        /*0be0*/ 	.short	0x010a
        /*0be2*/ 	.byte	0xff
	.zero		1


	//   ....[176]....
        /*0be4*/ 	.word	0x00008010
        /*0be8*/ 	.word	0x00000000
        /*0bec*/ 	.word	0x00000000
        /*0bf0*/ 	.short	0x010a
        /*0bf2*/ 	.byte	0xff
	.zero		1


	//   ....[177]....
        /*0bf4*/ 	.word	0x00008070
        /*0bf8*/ 	.word	0x00000000
        /*0bfc*/ 	.word	0x00000000
        /*0c00*/ 	.short	0x010a
        /*0c02*/ 	.byte	0xff
	.zero		1


	//   ....[178]....
        /*0c04*/ 	.word	0x000080d0
        /*0c08*/ 	.word	0x00000000
        /*0c0c*/ 	.word	0x00000000
        /*0c10*/ 	.short	0x010a
        /*0c12*/ 	.byte	0xff
	.zero		1


	//   ....[179]....
        /*0c14*/ 	.word	0x00008130
        /*0c18*/ 	.word	0x00000000
        /*0c1c*/ 	.word	0x00000000
        /*0c20*/ 	.short	0x010a
        /*0c22*/ 	.byte	0xff
	.zero		1


	//   ....[180]....
        /*0c24*/ 	.word	0x00008190
        /*0c28*/ 	.word	0x00000000
        /*0c2c*/ 	.word	0x00000000
        /*0c30*/ 	.short	0x010a
        /*0c32*/ 	.byte	0xff
	.zero		1


	//   ....[181]....
        /*0c34*/ 	.word	0x000081f0
        /*0c38*/ 	.word	0x00000000
        /*0c3c*/ 	.word	0x00000000
        /*0c40*/ 	.short	0x010a
        /*0c42*/ 	.byte	0xff
	.zero		1


	//   ....[182]....
        /*0c44*/ 	.word	0x00008250
        /*0c48*/ 	.word	0x00000000
        /*0c4c*/ 	.word	0x00000000
        /*0c50*/ 	.short	0x010a
        /*0c52*/ 	.byte	0xff
	.zero		1


	//   ....[183]....
        /*0c54*/ 	.word	0x000082b0
        /*0c58*/ 	.word	0x00000000
        /*0c5c*/ 	.word	0x00000000
        /*0c60*/ 	.short	0x010a
        /*0c62*/ 	.byte	0xff
	.zero		1


	//   ....[184]....
        /*0c64*/ 	.word	0x00008310
        /*0c68*/ 	.word	0x00000000
        /*0c6c*/ 	.word	0x00000000
        /*0c70*/ 	.short	0x010a
        /*0c72*/ 	.byte	0xff
	.zero		1


	//   ....[185]....
        /*0c74*/ 	.word	0x00008370
        /*0c78*/ 	.word	0x00000000
        /*0c7c*/ 	.word	0x00000000
        /*0c80*/ 	.short	0x010a
        /*0c82*/ 	.byte	0xff
	.zero		1


	//   ....[186]....
        /*0c84*/ 	.word	0x000083d0
        /*0c88*/ 	.word	0x00000000
        /*0c8c*/ 	.word	0x00000000
        /*0c90*/ 	.short	0x010a
        /*0c92*/ 	.byte	0xff
	.zero		1


	//   ....[187]....
        /*0c94*/ 	.word	0x00008430
        /*0c98*/ 	.word	0x00000000
        /*0c9c*/ 	.word	0x00000000
        /*0ca0*/ 	.short	0x010a
        /*0ca2*/ 	.byte	0xff
	.zero		1


	//   ....[188]....
        /*0ca4*/ 	.word	0x00008490
        /*0ca8*/ 	.word	0x00000000
        /*0cac*/ 	.word	0x00000000
        /*0cb0*/ 	.short	0x010a
        /*0cb2*/ 	.byte	0xff
	.zero		1


	//   ....[189]....
        /*0cb4*/ 	.word	0x000084f0
        /*0cb8*/ 	.word	0x00000000
        /*0cbc*/ 	.word	0x00000000
        /*0cc0*/ 	.short	0x010a
        /*0cc2*/ 	.byte	0xff
	.zero		1


	//   ....[190]....
        /*0cc4*/ 	.word	0x00008550
        /*0cc8*/ 	.word	0x00000000
        /*0ccc*/ 	.word	0x00000000
        /*0cd0*/ 	.short	0x010a
        /*0cd2*/ 	.byte	0xff
	.zero		1


	//   ....[191]....
        /*0cd4*/ 	.word	0x000085b0
        /*0cd8*/ 	.word	0x00000000
        /*0cdc*/ 	.word	0x00000000
        /*0ce0*/ 	.short	0x010a
        /*0ce2*/ 	.byte	0xff
	.zero		1


	//   ....[192]....
        /*0ce4*/ 	.word	0x00008610
        /*0ce8*/ 	.word	0x00000000
        /*0cec*/ 	.word	0x00000000
        /*0cf0*/ 	.short	0x010a
        /*0cf2*/ 	.byte	0xff
	.zero		1


	//   ....[193]....
        /*0cf4*/ 	.word	0x00008670
        /*0cf8*/ 	.word	0x00000000
        /*0cfc*/ 	.word	0x00000000
        /*0d00*/ 	.short	0x010a
        /*0d02*/ 	.byte	0xff
	.zero		1


	//   ....[194]....
        /*0d04*/ 	.word	0x000086d0
        /*0d08*/ 	.word	0x00000000
        /*0d0c*/ 	.word	0x00000000
        /*0d10*/ 	.short	0x010a
        /*0d12*/ 	.byte	0xff
	.zero		1


	//   ....[195]....
        /*0d14*/ 	.word	0x00008730
        /*0d18*/ 	.word	0x00000000
        /*0d1c*/ 	.word	0x00000000
        /*0d20*/ 	.short	0x010a
        /*0d22*/ 	.byte	0xff
	.zero		1


	//   ....[196]....
        /*0d24*/ 	.word	0x00008790
        /*0d28*/ 	.word	0x00000000
        /*0d2c*/ 	.word	0x00000000
        /*0d30*/ 	.short	0x010a
        /*0d32*/ 	.byte	0xff
	.zero		1


	//   ....[197]....
        /*0d34*/ 	.word	0x000087f0
        /*0d38*/ 	.word	0x00000000
        /*0d3c*/ 	.word	0x00000000
        /*0d40*/ 	.short	0x010a
        /*0d42*/ 	.byte	0xff
	.zero		1


	//   ....[198]....
        /*0d44*/ 	.word	0x00008850
        /*0d48*/ 	.word	0x00000000
        /*0d4c*/ 	.word	0x00000000
        /*0d50*/ 	.short	0x010a
        /*0d52*/ 	.byte	0xff
	.zero		1


	//   ....[199]....
        /*0d54*/ 	.word	0x000088b0
        /*0d58*/ 	.word	0x00000000
        /*0d5c*/ 	.word	0x00000000
        /*0d60*/ 	.short	0x010a
        /*0d62*/ 	.byte	0xff
	.zero		1


	//   ....[200]....
        /*0d64*/ 	.word	0x00008910
        /*0d68*/ 	.word	0x00000000
        /*0d6c*/ 	.word	0x00000000
        /*0d70*/ 	.short	0x010a
        /*0d72*/ 	.byte	0xff
	.zero		1


	//   ....[201]....
        /*0d74*/ 	.word	0x00008970
        /*0d78*/ 	.word	0x00000000
        /*0d7c*/ 	.word	0x00000000
        /*0d80*/ 	.short	0x010a
        /*0d82*/ 	.byte	0xff
	.zero		1


	//   ....[202]....
        /*0d84*/ 	.word	0x000089d0
        /*0d88*/ 	.word	0x00000000
        /*0d8c*/ 	.word	0x00000000
        /*0d90*/ 	.short	0x010a
        /*0d92*/ 	.byte	0xff
	.zero		1


	//   ....[203]....
        /*0d94*/ 	.word	0x00008a30
        /*0d98*/ 	.word	0x00000000
        /*0d9c*/ 	.word	0x00000000
        /*0da0*/ 	.short	0x010a
        /*0da2*/ 	.byte	0xff
	.zero		1


	//   ....[204]....
        /*0da4*/ 	.word	0x00008a80
        /*0da8*/ 	.word	0x00000000
        /*0dac*/ 	.word	0x000002a0
        /*0db0*/ 	.short	0x010a
        /*0db2*/ 	.byte	0xff
	.zero		1


	//   ....[205]....
        /*0db4*/ 	.word	0x00008ae0
        /*0db8*/ 	.word	0x00000000
        /*0dbc*/ 	.word	0x00000250
        /*0dc0*/ 	.short	0x010a
        /*0dc2*/ 	.byte	0xff
	.zero		1


	//   ....[206]....
        /*0dc4*/ 	.word	0x00008b30
        /*0dc8*/ 	.word	0x00000000
        /*0dcc*/ 	.word	0x00000240
        /*0dd0*/ 	.short	0x010a
        /*0dd2*/ 	.byte	0xff
	.zero		1


	//   ....[207]....
        /*0dd4*/ 	.word	0x00008b90
        /*0dd8*/ 	.word	0x00000000
        /*0ddc*/ 	.word	0x00000250
        /*0de0*/ 	.short	0x010a
        /*0de2*/ 	.byte	0xff
	.zero		1


	//   ....[208]....
        /*0de4*/ 	.word	0x00008be0
        /*0de8*/ 	.word	0x00000000
        /*0dec*/ 	.word	0x00000240
        /*0df0*/ 	.short	0x010a
        /*0df2*/ 	.byte	0xff
	.zero		1


	//   ....[209]....
        /*0df4*/ 	.word	0x00008c40
        /*0df8*/ 	.word	0x00000003
        /*0dfc*/ 	.word	0x00000280
        /*0e00*/ 	.short	0x010a
        /*0e02*/ 	.byte	0xff
	.zero		1


	//   ....[210]....
        /*0e04*/ 	.word	0x00008ca0
        /*0e08*/ 	.word	0x00000000
        /*0e0c*/ 	.word	0x00000000
        /*0e10*/ 	.short	0x010a
        /*0e12*/ 	.byte	0xff
	.zero		1


	//   ....[211]....
        /*0e14*/ 	.word	0x00008d00
        /*0e18*/ 	.word	0x00000000
        /*0e1c*/ 	.word	0x00000000
        /*0e20*/ 	.short	0x010a
        /*0e22*/ 	.byte	0xff
	.zero		1


	//   ....[212]....
        /*0e24*/ 	.word	0x00008d60
        /*0e28*/ 	.word	0x00000000
        /*0e2c*/ 	.word	0x00000000
        /*0e30*/ 	.short	0x010a
        /*0e32*/ 	.byte	0xff
	.zero		1


	//   ....[213]....
        /*0e34*/ 	.word	0x00008dc0
        /*0e38*/ 	.word	0x00000000
        /*0e3c*/ 	.word	0x00000000
        /*0e40*/ 	.short	0x010a
        /*0e42*/ 	.byte	0xff
	.zero		1


	//   ....[214]....
        /*0e44*/ 	.word	0x00008e20
        /*0e48*/ 	.word	0x00000000
        /*0e4c*/ 	.word	0x00000000
        /*0e50*/ 	.short	0x010a
        /*0e52*/ 	.byte	0xff
	.zero		1


	//   ....[215]....
        /*0e54*/ 	.word	0x00008e70
        /*0e58*/ 	.word	0x00000000
        /*0e5c*/ 	.word	0x00000240
        /*0e60*/ 	.short	0x010a
        /*0e62*/ 	.byte	0xff
	.zero		1


	//   ....[216]....
        /*0e64*/ 	.word	0x00008ed0
        /*0e68*/ 	.word	0x00000000
        /*0e6c*/ 	.word	0x00000238
        /*0e70*/ 	.short	0x010a
        /*0e72*/ 	.byte	0xff
	.zero		1


	//   ....[217]....
        /*0e74*/ 	.word	0x00008f30
        /*0e78*/ 	.word	0x00000003
        /*0e7c*/ 	.word	0x00000228
        /*0e80*/ 	.short	0x010a
        /*0e82*/ 	.byte	0xff
	.zero		1


	//   ....[218]....
        /*0e84*/ 	.word	0x00008f80
        /*0e88*/ 	.word	0x00000000
        /*0e8c*/ 	.word	0x00000240
        /*0e90*/ 	.short	0x010a
        /*0e92*/ 	.byte	0xff
	.zero		1


	//   ....[219]....
        /*0e94*/ 	.word	0x00008fe0
        /*0e98*/ 	.word	0x00000000
        /*0e9c*/ 	.word	0x00000220
        /*0ea0*/ 	.short	0x010a
        /*0ea2*/ 	.byte	0xff
	.zero		1


	//   ....[220]....
        /*0ea4*/ 	.word	0x00009030
        /*0ea8*/ 	.word	0x0000009c
        /*0eac*/ 	.word	0x00000260
        /*0eb0*/ 	.short	0x010a
        /*0eb2*/ 	.byte	0xff
	.zero		1


	//----- nvinfo : EIATTR_NUM_MBARRIERS
	.align		4
.L_47:
        /*0eb4*/ 	.byte	0x03, 0x38
        /*0eb6*/ 	.short	0x0058


	//----- nvinfo : EIATTR_EXIT_INSTR_OFFSETS
	.align		4
        /*0eb8*/ 	.byte	0x04, 0x1c
        /*0eba*/ 	.short	(.L_49 - .L_48)


	//   ....[0]....
.L_48:
        /*0ebc*/ 	.word	0x00003970


	//   ....[1]....
        /*0ec0*/ 	.word	0x00003e60


	//   ....[2]....
        /*0ec4*/ 	.word	0x00003ec0


	//   ....[3]....
        /*0ec8*/ 	.word	0x00004c70


	//   ....[4]....
        /*0ecc*/ 	.word	0x000057a0


	//   ....[5]....
        /*0ed0*/ 	.word	0x000057e0


	//   ....[6]....
        /*0ed4*/ 	.word	0x00007cb0


	//----- nvinfo : EIATTR_MAX_THREADS
	.align		4
.L_49:
        /*0ed8*/ 	.byte	0x04, 0x05
        /*0eda*/ 	.short	(.L_51 - .L_50)
.L_50:
        /*0edc*/ 	.word	0x00000100
        /*0ee0*/ 	.word	0x00000001
        /*0ee4*/ 	.word	0x00000001


	//----- nvinfo : EIATTR_CRS_STACK_SIZE
	.align		4
.L_51:
        /*0ee8*/ 	.byte	0x04, 0x1e
        /*0eea*/ 	.short	(.L_53 - .L_52)
.L_52:
        /*0eec*/ 	.word	0x00000000


	//----- nvinfo : EIATTR_CBANK_PARAM_SIZE
	.align		4
.L_53:
        /*0ef0*/ 	.byte	0x03, 0x19
        /*0ef2*/ 	.short	0x0800


	//----- nvinfo : EIATTR_PARAM_CBANK
	.align		4
        /*0ef4*/ 	.byte	0x04, 0x0a
        /*0ef6*/ 	.short	(.L_55 - .L_54)
	.align		4
.L_54:
        /*0ef8*/ 	.word	index@(.nv.constant0._ZN7cutlass13device_kernelINS_4gemm6kernel13GemmUniversalIN4cute5tupleIJiiiiEEENS1_10collective13CollectiveMmaINS1_35MainloopSm100TmaUmmaWarpSpecializedILi34ELi2ELi4ENS5_IJNS4_1CILi1EEESB_SB_EEEEENS5_IJNSA_ILi128EEENSA_ILi64EEENSA_ILi32EEEEEENS_12float_e4m3_tENS5_IJSB_llEEENS_12float_e5m2_tENS5_IJlSB_lEEENS4_8TiledMMAINS4_8MMA_AtomIJNS4_10MMA_TraitsINS4_19SM100_MMA_F8F6F4_SSEJSI_SK_fSE_SF_NS4_17integral_constantINS4_4UMMA5MajorELSS_1EEENSQ_ISS_LSS_0EEENSQ_INSR_7ScaleInELSV_0EEESW_EEEEEENS4_6LayoutISC_NS5_IJNSA_ILi0EEES10_S10_EEEEENS5_IJNS4_10UnderscoreES13_S13_EEEEENS4_13SM90_TMA_LOADENS4_14ComposedLayoutINS4_7SwizzleILi3ELi4ELi3EEENS4_18smem_ptr_flag_bitsILi8EEENSZ_INS5_IJSE_NSA_ILi8EEEEEENS5_IJSB_SE_EEEEEEEvNS4_8identityES16_NS17_INS18_ILi1ELi4ELi3EEES1B_NSZ_INS5_IJS1C_SG_EEENS5_IJSG_SB_EEEEEEEvS1H_EENS_8epilogue10collective18CollectiveEpilogueINS1O_23Sm100TmaWarpSpecializedILi1ELi1ELi64ELb0ELb0EEEJSH_NS5_IJNSZ_ISE_SB_EENSZ_ISF_SB_EEEEESI_SL_SI_SL_NS1O_6fusion15FusionCallbacksIS1S_NS1W_17LinearCombinationISI_fSI_fLNS_15FloatRoundStyleE2EEESH_S1V_JEEENS4_5SM1004TMEM4LOAD26SM100_TMEM_LOAD_32dp32b64xES16_NS17_INS18_ILi2ELi4ELi3EEES1B_NSZ_INS5_IJS1C_SF_EEENS5_IJSF_SB_EEEEEEENS4_39AutoVectorizingCopyWithAssumedAlignmentILi128EEENS4_14SM90_TMA_STOREES2A_S2C_S2C_EEEvvEEEEvNT_6ParamsE)
        /*0efc*/ 	.short	0x0380
        /*0efe*/ 	.short	0x0800


	//----- nvinfo : EIATTR_SW_WAR
	.align		4
.L_55:
        /*0f00*/ 	.byte	0x04, 0x36
        /*0f02*/ 	.short	(.L_57 - .L_56)
.L_56:
        /*0f04*/ 	.word	0x00000008
.L_57:


//--------------------- .nv.callgraph             --------------------------
	.section	.nv.callgraph,"",@"SHT_CUDA_CALLGRAPH"
	.align	4
	.sectionentsize	8
	.align		4
        /*0000*/ 	.word	0x00000000
	.align		4
        /*0004*/ 	.word	0xffffffff
	.align		4
        /*0008*/ 	.word	index@(_ZN7cutlass13device_kernelINS_4gemm6kernel13GemmUniversalIN4cute5tupleIJiiiiEEENS1_10collective13CollectiveMmaINS1_35MainloopSm100TmaUmmaWarpSpecializedILi34ELi2ELi4ENS5_IJNS4_1CILi1EEESB_SB_EEEEENS5_IJNSA_ILi128EEENSA_ILi64EEENSA_ILi32EEEEEENS_12float_e4m3_tENS5_IJSB_llEEENS_12float_e5m2_tENS5_IJlSB_lEEENS4_8TiledMMAINS4_8MMA_AtomIJNS4_10MMA_TraitsINS4_19SM100_MMA_F8F6F4_SSEJSI_SK_fSE_SF_NS4_17integral_constantINS4_4UMMA5MajorELSS_1EEENSQ_ISS_LSS_0EEENSQ_INSR_7ScaleInELSV_0EEESW_EEEEEENS4_6LayoutISC_NS5_IJNSA_ILi0EEES10_S10_EEEEENS5_IJNS4_10UnderscoreES13_S13_EEEEENS4_13SM90_TMA_LOADENS4_14ComposedLayoutINS4_7SwizzleILi3ELi4ELi3EEENS4_18smem_ptr_flag_bitsILi8EEENSZ_INS5_IJSE_NSA_ILi8EEEEEENS5_IJSB_SE_EEEEEEEvNS4_8identityES16_NS17_INS18_ILi1ELi4ELi3EEES1B_NSZ_INS5_IJS1C_SG_EEENS5_IJSG_SB_EEEEEEEvS1H_EENS_8epilogue10collective18CollectiveEpilogueINS1O_23Sm100TmaWarpSpecializedILi1ELi1ELi64ELb0ELb0EEEJSH_NS5_IJNSZ_ISE_SB_EENSZ_ISF_SB_EEEEESI_SL_SI_SL_NS1O_6fusion15FusionCallbacksIS1S_NS1W_17LinearCombinationISI_fSI_fLNS_15FloatRoundStyleE2EEESH_S1V_JEEENS4_5SM1004TMEM4LOAD26SM100_TMEM_LOAD_32dp32b64xES16_NS17_INS18_ILi2ELi4ELi3EEES1B_NSZ_INS5_IJS1C_SF_EEENS5_IJSF_SB_EEEEEEENS4_39AutoVectorizingCopyWithAssumedAlignmentILi128EEENS4_14SM90_TMA_STOREES2A_S2C_S2C_EEEvvEEEEvNT_6ParamsE)
	.align		4
        /*000c*/ 	.word	index@(__assertfail)
	.align		4
        /*0010*/ 	.word	0x00000000
	.align		4
        /*0014*/ 	.word	0xfffffffe
	.align		4
        /*0018*/ 	.word	0x00000000
	.align		4
        /*001c*/ 	.word	0xfffffffd
	.align		4
        /*0020*/ 	.word	0x00000000
	.align		4
        /*0024*/ 	.word	0xfffffffc


//--------------------- .nv.constant4             --------------------------
	.section	.nv.constant4,"a",@progbits
	.align	8
	.align		8
.nv.constant4:
        /*0000*/ 	.dword	__assertfail
	.align		8
        /*0008*/ 	.dword	__unnamed_1
	.align		8
        /*0010*/ 	.dword	__unnamed_2
	.align		8
        /*0018*/ 	.dword	_ZN40_INTERNAL_46f39b8f_4_k_cu_58eab33d_372324cuda3std3__45__cpo5beginE
	.align		8
        /*0020*/ 	.dword	_ZN40_INTERNAL_46f39b8f_4_k_cu_58eab33d_372324cuda3std3__45__cpo3endE
	.align		8
        /*0028*/ 	.dword	_ZN40_INTERNAL_46f39b8f_4_k_cu_58eab33d_372324cuda3std3__45__cpo6cbeginE
	.align		8
        /*0030*/ 	.dword	_ZN40_INTERNAL_46f39b8f_4_k_cu_58eab33d_372324cuda3std3__45__cpo4cendE
	.align		8
        /*0038*/ 	.dword	_ZN40_INTERNAL_46f39b8f_4_k_cu_58eab33d_372324cuda3std3__442_GLOBAL__N__46f39b8f_4_k_cu_58eab33d_372326ignoreE
	.align		8
        /*0040*/ 	.dword	_ZN40_INTERNAL_46f39b8f_4_k_cu_58eab33d_372324cuda3std3__419piecewise_constructE
	.align		8
        /*0048*/ 	.dword	_ZN40_INTERNAL_46f39b8f_4_k_cu_58eab33d_372324cuda3std3__48in_placeE
	.align		8
        /*0050*/ 	.dword	_ZN40_INTERNAL_46f39b8f_4_k_cu_58eab33d_372324cuda3std6ranges3__45__cpo4swapE
	.align		8
        /*0058*/ 	.dword	_ZN40_INTERNAL_46f39b8f_4_k_cu_58eab33d_372324cuda3std6ranges3__45__cpo9iter_moveE
	.align		8
        /*0060*/ 	.dword	_ZN40_INTERNAL_46f39b8f_4_k_cu_58eab33d_372324cute7productE
	.align		8
        /*0068*/ 	.dword	_ZN40_INTERNAL_46f39b8f_4_k_cu_58eab33d_372324cute1_E
	.align		8
        /*0070*/ 	.dword	$str$25
	.align		8
        /*0078*/ 	.dword	$str$26
	.align		8
        /*0080*/ 	.dword	$str$27
	.align		8
        /*0088*/ 	.dword	$str$28


//--------------------- .text._ZN7cutlass13device_kernelINS_4gemm6kernel13GemmUniversalIN4cute5tupleIJiiiiEEENS1_10collective13CollectiveMmaINS1_35MainloopSm100TmaUmmaWarpSpecializedILi34ELi2ELi4ENS5_IJNS4_1CILi1EEESB_SB_EEEEENS5_IJNSA_ILi128EEENSA_ILi64EEENSA_ILi32EEEEEENS_12float_e4m3_tENS5_IJSB_llEEENS_12float_e5m2_tENS5_IJlSB_lEEENS4_8TiledMMAINS4_8MMA_AtomIJNS4_10MMA_TraitsINS4_19SM100_MMA_F8F6F4_SSEJSI_SK_fSE_SF_NS4_17integral_constantINS4_4UMMA5MajorELSS_1EEENSQ_ISS_LSS_0EEENSQ_INSR_7ScaleInELSV_0EEESW_EEEEEENS4_6LayoutISC_NS5_IJNSA_ILi0EEES10_S10_EEEEENS5_IJNS4_10UnderscoreES13_S13_EEEEENS4_13SM90_TMA_LOADENS4_14ComposedLayoutINS4_7SwizzleILi3ELi4ELi3EEENS4_18smem_ptr_flag_bitsILi8EEENSZ_INS5_IJSE_NSA_ILi8EEEEEENS5_IJSB_SE_EEEEEEEvNS4_8identityES16_NS17_INS18_ILi1ELi4ELi3EEES1B_NSZ_INS5_IJS1C_SG_EEENS5_IJSG_SB_EEEEEEEvS1H_EENS_8epilogue10collective18CollectiveEpilogueINS1O_23Sm100TmaWarpSpecializedILi1ELi1ELi64ELb0ELb0EEEJSH_NS5_IJNSZ_ISE_SB_EENSZ_ISF_SB_EEEEESI_SL_SI_SL_NS1O_6fusion15FusionCallbacksIS1S_NS1W_17LinearCombinationISI_fSI_fLNS_15FloatRoundStyleE2EEESH_S1V_JEEENS4_5SM1004TMEM4LOAD26SM100_TMEM_LOAD_32dp32b64xES16_NS17_INS18_ILi2ELi4ELi3EEES1B_NSZ_INS5_IJS1C_SF_EEENS5_IJSF_SB_EEEEEEENS4_39AutoVectorizingCopyWithAssumedAlignmentILi128EEENS4_14SM90_TMA_STOREES2A_S2C_S2C_EEEvvEEEEvNT_6ParamsE --------------------------
	.section	.text._ZN7cutlass13device_kernelINS_4gemm6kernel13GemmUniversalIN4cute5tupleIJiiiiEEENS1_10collective13CollectiveMmaINS1_35MainloopSm100TmaUmmaWarpSpecializedILi34ELi2ELi4ENS5_IJNS4_1CILi1EEESB_SB_EEEEENS5_IJNSA_ILi128EEENSA_ILi64EEENSA_ILi32EEEEEENS_12float_e4m3_tENS5_IJSB_llEEENS_12float_e5m2_tENS5_IJlSB_lEEENS4_8TiledMMAINS4_8MMA_AtomIJNS4_10MMA_TraitsINS4_19SM100_MMA_F8F6F4_SSEJSI_SK_fSE_SF_NS4_17integral_constantINS4_4UMMA5MajorELSS_1EEENSQ_ISS_LSS_0EEENSQ_INSR_7ScaleInELSV_0EEESW_EEEEEENS4_6LayoutISC_NS5_IJNSA_ILi0EEES10_S10_EEEEENS5_IJNS4_10UnderscoreES13_S13_EEEEENS4_13SM90_TMA_LOADENS4_14ComposedLayoutINS4_7SwizzleILi3ELi4ELi3EEENS4_18smem_ptr_flag_bitsILi8EEENSZ_INS5_IJSE_NSA_ILi8EEEEEENS5_IJSB_SE_EEEEEEEvNS4_8identityES16_NS17_INS18_ILi1ELi4ELi3EEES1B_NSZ_INS5_IJS1C_SG_EEENS5_IJSG_SB_EEEEEEEvS1H_EENS_8epilogue10collective18CollectiveEpilogueINS1O_23Sm100TmaWarpSpecializedILi1ELi1ELi64ELb0ELb0EEEJSH_NS5_IJNSZ_ISE_SB_EENSZ_ISF_SB_EEEEESI_SL_SI_SL_NS1O_6fusion15FusionCallbacksIS1S_NS1W_17LinearCombinationISI_fSI_fLNS_15FloatRoundStyleE2EEESH_S1V_JEEENS4_5SM1004TMEM4LOAD26SM100_TMEM_LOAD_32dp32b64xES16_NS17_INS18_ILi2ELi4ELi3EEES1B_NSZ_INS5_IJS1C_SF_EEENS5_IJSF_SB_EEEEEEENS4_39AutoVectorizingCopyWithAssumedAlignmentILi128EEENS4_14SM90_TMA_STOREES2A_S2C_S2C_EEEvvEEEEvNT_6ParamsE,"ax",@progbits
	.align	128
.text._ZN7cutlass13device_kernelINS_4gemm6kernel13GemmUniversalIN4cute5tupleIJiiiiEEENS1_10collective13CollectiveMmaINS1_35MainloopSm100TmaUmmaWarpSpecializedILi34ELi2ELi4ENS5_IJNS4_1CILi1EEESB_SB_EEEEENS5_IJNSA_ILi128EEENSA_ILi64EEENSA_ILi32EEEEEENS_12float_e4m3_tENS5_IJSB_llEEENS_12float_e5m2_tENS5_IJlSB_lEEENS4_8TiledMMAINS4_8MMA_AtomIJNS4_10MMA_TraitsINS4_19SM100_MMA_F8F6F4_SSEJSI_SK_fSE_SF_NS4_17integral_constantINS4_4UMMA5MajorELSS_1EEENSQ_ISS_LSS_0EEENSQ_INSR_7ScaleInELSV_0EEESW_EEEEEENS4_6LayoutISC_NS5_IJNSA_ILi0EEES10_S10_EEEEENS5_IJNS4_10UnderscoreES13_S13_EEEEENS4_13SM90_TMA_LOADENS4_14ComposedLayoutINS4_7SwizzleILi3ELi4ELi3EEENS4_18smem_ptr_flag_bitsILi8EEENSZ_INS5_IJSE_NSA_ILi8EEEEEENS5_IJSB_SE_EEEEEEEvNS4_8identityES16_NS17_INS18_ILi1ELi4ELi3EEES1B_NSZ_INS5_IJS1C_SG_EEENS5_IJSG_SB_EEEEEEEvS1H_EENS_8epilogue10collective18CollectiveEpilogueINS1O_23Sm100TmaWarpSpecializedILi1ELi1ELi64ELb0ELb0EEEJSH_NS5_IJNSZ_ISE_SB_EENSZ_ISF_SB_EEEEESI_SL_SI_SL_NS1O_6fusion15FusionCallbacksIS1S_NS1W_17LinearCombinationISI_fSI_fLNS_15FloatRoundStyleE2EEESH_S1V_JEEENS4_5SM1004TMEM4LOAD26SM100_TMEM_LOAD_32dp32b64xES16_NS17_INS18_ILi2ELi4ELi3EEES1B_NSZ_INS5_IJS1C_SF_EEENS5_IJSF_SB_EEEEEEENS4_39AutoVectorizingCopyWithAssumedAlignmentILi128EEENS4_14SM90_TMA_STOREES2A_S2C_S2C_EEEvvEEEEvNT_6ParamsE:
        .type           _ZN7cutlass13device_kernelINS_4gemm6kernel13GemmUniversalIN4cute5tupleIJiiiiEEENS1_10collective13CollectiveMmaINS1_35MainloopSm100TmaUmmaWarpSpecializedILi34ELi2ELi4ENS5_IJNS4_1CILi1EEESB_SB_EEEEENS5_IJNSA_ILi128EEENSA_ILi64EEENSA_ILi32EEEEEENS_12float_e4m3_tENS5_IJSB_llEEENS_12float_e5m2_tENS5_IJlSB_lEEENS4_8TiledMMAINS4_8MMA_AtomIJNS4_10MMA_TraitsINS4_19SM100_MMA_F8F6F4_SSEJSI_SK_fSE_SF_NS4_17integral_constantINS4_4UMMA5MajorELSS_1EEENSQ_ISS_LSS_0EEENSQ_INSR_7ScaleInELSV_0EEESW_EEEEEENS4_6LayoutISC_NS5_IJNSA_ILi0EEES10_S10_EEEEENS5_IJNS4_10UnderscoreES13_S13_EEEEENS4_13SM90_TMA_LOADENS4_14ComposedLayoutINS4_7SwizzleILi3ELi4ELi3EEENS4_18smem_ptr_flag_bitsILi8EEENSZ_INS5_IJSE_NSA_ILi8EEEEEENS5_IJSB_SE_EEEEEEEvNS4_8identityES16_NS17_INS18_ILi1ELi4ELi3EEES1B_NSZ_INS5_IJS1C_SG_EEENS5_IJSG_SB_EEEEEEEvS1H_EENS_8epilogue10collective18CollectiveEpilogueINS1O_23Sm100TmaWarpSpecializedILi1ELi1ELi64ELb0ELb0EEEJSH_NS5_IJNSZ_ISE_SB_EENSZ_ISF_SB_EEEEESI_SL_SI_SL_NS1O_6fusion15FusionCallbacksIS1S_NS1W_17LinearCombinationISI_fSI_fLNS_15FloatRoundStyleE2EEESH_S1V_JEEENS4_5SM1004TMEM4LOAD26SM100_TMEM_LOAD_32dp32b64xES16_NS17_INS18_ILi2ELi4ELi3EEES1B_NSZ_INS5_IJS1C_SF_EEENS5_IJSF_SB_EEEEEEENS4_39AutoVectorizingCopyWithAssumedAlignmentILi128EEENS4_14SM90_TMA_STOREES2A_S2C_S2C_EEEvvEEEEvNT_6ParamsE,@function
        .size           _ZN7cutlass13device_kernelINS_4gemm6kernel13GemmUniversalIN4cute5tupleIJiiiiEEENS1_10collective13CollectiveMmaINS1_35MainloopSm100TmaUmmaWarpSpecializedILi34ELi2ELi4ENS5_IJNS4_1CILi1EEESB_SB_EEEEENS5_IJNSA_ILi128EEENSA_ILi64EEENSA_ILi32EEEEEENS_12float_e4m3_tENS5_IJSB_llEEENS_12float_e5m2_tENS5_IJlSB_lEEENS4_8TiledMMAINS4_8MMA_AtomIJNS4_10MMA_TraitsINS4_19SM100_MMA_F8F6F4_SSEJSI_SK_fSE_SF_NS4_17integral_constantINS4_4UMMA5MajorELSS_1EEENSQ_ISS_LSS_0EEENSQ_INSR_7ScaleInELSV_0EEESW_EEEEEENS4_6LayoutISC_NS5_IJNSA_ILi0EEES10_S10_EEEEENS5_IJNS4_10UnderscoreES13_S13_EEEEENS4_13SM90_TMA_LOADENS4_14ComposedLayoutINS4_7SwizzleILi3ELi4ELi3EEENS4_18smem_ptr_flag_bitsILi8EEENSZ_INS5_IJSE_NSA_ILi8EEEEEENS5_IJSB_SE_EEEEEEEvNS4_8identityES16_NS17_INS18_ILi1ELi4ELi3EEES1B_NSZ_INS5_IJS1C_SG_EEENS5_IJSG_SB_EEEEEEEvS1H_EENS_8epilogue10collective18CollectiveEpilogueINS1O_23Sm100TmaWarpSpecializedILi1ELi1ELi64ELb0ELb0EEEJSH_NS5_IJNSZ_ISE_SB_EENSZ_ISF_SB_EEEEESI_SL_SI_SL_NS1O_6fusion15FusionCallbacksIS1S_NS1W_17LinearCombinationISI_fSI_fLNS_15FloatRoundStyleE2EEESH_S1V_JEEENS4_5SM1004TMEM4LOAD26SM100_TMEM_LOAD_32dp32b64xES16_NS17_INS18_ILi2ELi4ELi3EEES1B_NSZ_INS5_IJS1C_SF_EEENS5_IJSF_SB_EEEEEEENS4_39AutoVectorizingCopyWithAssumedAlignmentILi128EEENS4_14SM90_TMA_STOREES2A_S2C_S2C_EEEvvEEEEvNT_6ParamsE,(.L_x_219 - _ZN7cutlass13device_kernelINS_4gemm6kernel13GemmUniversalIN4cute5tupleIJiiiiEEENS1_10collective13CollectiveMmaINS1_35MainloopSm100TmaUmmaWarpSpecializedILi34ELi2ELi4ENS5_IJNS4_1CILi1EEESB_SB_EEEEENS5_IJNSA_ILi128EEENSA_ILi64EEENSA_ILi32EEEEEENS_12float_e4m3_tENS5_IJSB_llEEENS_12float_e5m2_tENS5_IJlSB_lEEENS4_8TiledMMAINS4_8MMA_AtomIJNS4_10MMA_TraitsINS4_19SM100_MMA_F8F6F4_SSEJSI_SK_fSE_SF_NS4_17integral_constantINS4_4UMMA5MajorELSS_1EEENSQ_ISS_LSS_0EEENSQ_INSR_7ScaleInELSV_0EEESW_EEEEEENS4_6LayoutISC_NS5_IJNSA_ILi0EEES10_S10_EEEEENS5_IJNS4_10UnderscoreES13_S13_EEEEENS4_13SM90_TMA_LOADENS4_14ComposedLayoutINS4_7SwizzleILi3ELi4ELi3EEENS4_18smem_ptr_flag_bitsILi8EEENSZ_INS5_IJSE_NSA_ILi8EEEEEENS5_IJSB_SE_EEEEEEEvNS4_8identityES16_NS17_INS18_ILi1ELi4ELi3EEES1B_NSZ_INS5_IJS1C_SG_EEENS5_IJSG_SB_EEEEEEEvS1H_EENS_8epilogue10collective18CollectiveEpilogueINS1O_23Sm100TmaWarpSpecializedILi1ELi1ELi64ELb0ELb0EEEJSH_NS5_IJNSZ_ISE_SB_EENSZ_ISF_SB_EEEEESI_SL_SI_SL_NS1O_6fusion15FusionCallbacksIS1S_NS1W_17LinearCombinationISI_fSI_fLNS_15FloatRoundStyleE2EEESH_S1V_JEEENS4_5SM1004TMEM4LOAD26SM100_TMEM_LOAD_32dp32b64xES16_NS17_INS18_ILi2ELi4ELi3EEES1B_NSZ_INS5_IJS1C_SF_EEENS5_IJSF_SB_EEEEEEENS4_39AutoVectorizingCopyWithAssumedAlignmentILi128EEENS4_14SM90_TMA_STOREES2A_S2C_S2C_EEEvvEEEEvNT_6ParamsE)
        .other          _ZN7cutlass13device_kernelINS_4gemm6kernel13GemmUniversalIN4cute5tupleIJiiiiEEENS1_10collective13CollectiveMmaINS1_35MainloopSm100TmaUmmaWarpSpecializedILi34ELi2ELi4ENS5_IJNS4_1CILi1EEESB_SB_EEEEENS5_IJNSA_ILi128EEENSA_ILi64EEENSA_ILi32EEEEEENS_12float_e4m3_tENS5_IJSB_llEEENS_12float_e5m2_tENS5_IJlSB_lEEENS4_8TiledMMAINS4_8MMA_AtomIJNS4_10MMA_TraitsINS4_19SM100_MMA_F8F6F4_SSEJSI_SK_fSE_SF_NS4_17integral_constantINS4_4UMMA5MajorELSS_1EEENSQ_ISS_LSS_0EEENSQ_INSR_7ScaleInELSV_0EEESW_EEEEEENS4_6LayoutISC_NS5_IJNSA_ILi0EEES10_S10_EEEEENS5_IJNS4_10UnderscoreES13_S13_EEEEENS4_13SM90_TMA_LOADENS4_14ComposedLayoutINS4_7SwizzleILi3ELi4ELi3EEENS4_18smem_ptr_flag_bitsILi8EEENSZ_INS5_IJSE_NSA_ILi8EEEEEENS5_IJSB_SE_EEEEEEEvNS4_8identityES16_NS17_INS18_ILi1ELi4ELi3EEES1B_NSZ_INS5_IJS1C_SG_EEENS5_IJSG_SB_EEEEEEEvS1H_EENS_8epilogue10collective18CollectiveEpilogueINS1O_23Sm100TmaWarpSpecializedILi1ELi1ELi64ELb0ELb0EEEJSH_NS5_IJNSZ_ISE_SB_EENSZ_ISF_SB_EEEEESI_SL_SI_SL_NS1O_6fusion15FusionCallbacksIS1S_NS1W_17LinearCombinationISI_fSI_fLNS_15FloatRoundStyleE2EEESH_S1V_JEEENS4_5SM1004TMEM4LOAD26SM100_TMEM_LOAD_32dp32b64xES16_NS17_INS18_ILi2ELi4ELi3EEES1B_NSZ_INS5_IJS1C_SF_EEENS5_IJSF_SB_EEEEEEENS4_39AutoVectorizingCopyWithAssumedAlignmentILi128EEENS4_14SM90_TMA_STOREES2A_S2C_S2C_EEEvvEEEEvNT_6ParamsE,@"STO_CUDA_ENTRY STV_DEFAULT"
_ZN7cutlass13device_kernelINS_4gemm6kernel13GemmUniversalIN4cute5tupleIJiiiiEEENS1_10collective13CollectiveMmaINS1_35MainloopSm100TmaUmmaWarpSpecializedILi34ELi2ELi4ENS5_IJNS4_1CILi1EEESB_SB_EEEEENS5_IJNSA_ILi128EEENSA_ILi64EEENSA_ILi32EEEEEENS_12float_e4m3_tENS5_IJSB_llEEENS_12float_e5m2_tENS5_IJlSB_lEEENS4_8TiledMMAINS4_8MMA_AtomIJNS4_10MMA_TraitsINS4_19SM100_MMA_F8F6F4_SSEJSI_SK_fSE_SF_NS4_17integral_constantINS4_4UMMA5MajorELSS_1EEENSQ_ISS_LSS_0EEENSQ_INSR_7ScaleInELSV_0EEESW_EEEEEENS4_6LayoutISC_NS5_IJNSA_ILi0EEES10_S10_EEEEENS5_IJNS4_10UnderscoreES13_S13_EEEEENS4_13SM90_TMA_LOADENS4_14ComposedLayoutINS4_7SwizzleILi3ELi4ELi3EEENS4_18smem_ptr_flag_bitsILi8EEENSZ_INS5_IJSE_NSA_ILi8EEEEEENS5_IJSB_SE_EEEEEEEvNS4_8identityES16_NS17_INS18_ILi1ELi4ELi3EEES1B_NSZ_INS5_IJS1C_SG_EEENS5_IJSG_SB_EEEEEEEvS1H_EENS_8epilogue10collective18CollectiveEpilogueINS1O_23Sm100TmaWarpSpecializedILi1ELi1ELi64ELb0ELb0EEEJSH_NS5_IJNSZ_ISE_SB_EENSZ_ISF_SB_EEEEESI_SL_SI_SL_NS1O_6fusion15FusionCallbacksIS1S_NS1W_17LinearCombinationISI_fSI_fLNS_15FloatRoundStyleE2EEESH_S1V_JEEENS4_5SM1004TMEM4LOAD26SM100_TMEM_LOAD_32dp32b64xES16_NS17_INS18_ILi2ELi4ELi3EEES1B_NSZ_INS5_IJS1C_SF_EEENS5_IJSF_SB_EEEEEEENS4_39AutoVectorizingCopyWithAssumedAlignmentILi128EEENS4_14SM90_TMA_STOREES2A_S2C_S2C_EEEvvEEEEvNT_6ParamsE:
[----:B------:R-:W1:Y:S01]  /*0000*/  LDC R1, c[0x0][0x37c] ;  /* 0x0000df00ff017b82 */ /* 0x000e620000000800 */
[----:B------:R-:W2:Y:S01]  /*0010*/  S2R R166, SR_TID.X ;  /* 0x0000000000a67919 */ /* 0x000ea20000002100 */
[----:B------:R-:W3:Y:S01]  /*0020*/  LDCU.64 UR4, c[0x0][0x890] ;  /* 0x00011200ff0477ac */ /* 0x000ee20008000a00 */
[----:B------:R-:W-:Y:S02]  /*0030*/  PRMT R164, RZ, 0x7610, R164 ;  /* 0x00007610ffa47816 */ /* 0x000fe400000000a4 */
[----:B------:R-:W-:Y:S01]  /*0040*/  ELECT P5, URZ, PT ;  /* 0x0000000000ff782f */ /* 0x000fe200038a0000 */
[----:B------:R-:W4:Y:S01]  /*0050*/  LDCU.64 UR40, c[0x0][0x358] ;  /* 0x00006b00ff2877ac */ /* 0x000f220008000a00 */
[----:B---3--:R-:W-:-:S04]  /*0060*/  UISETP.NE.U32.AND UP0, UPT, UR4, URZ, UPT ;  /* 0x000000ff0400728c */ /* 0x008fc8000bf05070 */
[----:B------:R-:W-:Y:S01]  /*0070*/  UISETP.NE.AND.EX UP0, UPT, UR5, URZ, UPT, UP0 ;  /* 0x000000ff0500728c */ /* 0x000fe2000bf05300 */
[----:B--2---:R-:W-:-:S05]  /*0080*/  SHF.R.U32.HI R169, RZ, 0x5, R166 ;  /* 0x00000005ffa97819 */ /* 0x004fca00000116a6 */
[----:B------:R-:W2:Y:S02]  /*0090*/  SHFL.IDX PT, R0, R169, RZ, 0x1f ;  /* 0x00001fffa9007589 */ /* 0x000ea400000e0000 */
[----:B--2---:R-:W-:Y:S01]  /*00a0*/  R2UR UR8, R0 ;  /* 0x00000000000872ca */ /* 0x004fe200000e0000 */
[----:B-1--4-:R-:W-:-:S14]  /*00b0*/  BRA.U UP0, `(.L_x_0) ;  /* 0x00000001002c7547 */ /* 0x012fdc000b800000 */
[----:B------:R-:W1:Y:S02]  /*00c0*/  LDCU.64 UR6, c[0x0][0x888] ;  /* 0x00011100ff0677ac */ /* 0x000e640008000a00 */
[----:B-1----:R-:W-:-:S04]  /*00d0*/  UISETP.NE.U32.AND UP0, UPT, UR6, URZ, UPT ;  /* 0x000000ff0600728c */ /* 0x002fc8000bf05070 */
[----:B------:R-:W-:-:S09]  /*00e0*/  UISETP.NE.AND.EX UP0, UPT, UR7, URZ, UPT, UP0 ;  /* 0x000000ff0700728c */ /* 0x000fd2000bf05300 */
[----:B------:R-:W-:Y:S05]  /*00f0*/  BRA.U !UP0, `(.L_x_1) ;  /* 0x0000000108107547 */ /* 0x000fea000b800000 */
[----:B------:R-:W1:Y:S02]  /*0100*/  LDC.64 R2, c[0x0][0x888] ;  /* 0x00022200ff027b82 */ /* 0x000e640000000a00 */
[----:B-1----:R1:W5:Y:S01]  /*0110*/  LDG.E R81, desc[UR40][R2.64] ;  /* 0x0000002802517981 */ /* 0x002362000c1e1900 */
[----:B------:R-:W-:Y:S01]  /*0120*/  HFMA2 R164, -RZ, RZ, 0, 5.9604644775390625e-08 ;  /* 0x00000001ffa47431 */ /* 0x000fe200000001ff */
[----:B------:R-:W-:Y:S05]  /*0130*/  BRA `(.L_x_0) ;  /* 0x00000000000c7947 */ /* 0x000fea0003800000 */
.L_x_1:
[----:B------:R-:W1:Y:S01]  /*0140*/  LDCU UR6, c[0x0][0x880] ;  /* 0x00011000ff0677ac */ /* 0x000e620008000800 */
[----:B------:R-:W-:Y:S01]  /*0150*/  HFMA2 R164, -RZ, RZ, 0, 5.9604644775390625e-08 ;  /* 0x00000001ffa47431 */ /* 0x000fe200000001ff */
[----:B-1----:R-:W-:-:S07]  /*0160*/  MOV R81, UR6 ;  /* 0x0000000600517c02 */ /* 0x002fce0008000f00 */
.L_x_0:
[----:B------:R-:W2:Y:S02]  /*0170*/  LDCU.64 UR6, c[0x0][0x8b0] ;  /* 0x00011600ff0677ac */ /* 0x000ea40008000a00 */
[----:B--2---:R-:W-:-:S04]  /*0180*/  UISETP.NE.U32.AND UP0, UPT, UR6, URZ, UPT ;  /* 0x000000ff0600728c */ /* 0x004fc8000bf05070 */
[----:B------:R-:W-:-:S09]  /*0190*/  UISETP.NE.AND.EX UP0, UPT, UR7, URZ, UPT, UP0 ;  /* 0x000000ff0700728c */ /* 0x000fd2000bf05300 */
[----:B------:R-:W-:Y:S05]  /*01a0*/  BRA.U UP0, `(.L_x_2) ;  /* 0x0000000100247547 */ /* 0x000fea000b800000 */
[----:B------:R-:W2:Y:S02]  /*01b0*/  LDCU.64 UR6, c[0x0][0x8a8] ;  /* 0x00011500ff0677ac */ /* 0x000ea40008000a00 */
[----:B--2---:R-:W-:-:S04]  /*01c0*/  UISETP.NE.U32.AND UP0, UPT, UR6, URZ, UPT ;  /* 0x000000ff0600728c */ /* 0x004fc8000bf05070 */
[----:B------:R-:W-:-:S09]  /*01d0*/  UISETP.NE.AND.EX UP0, UPT, UR7, URZ, UPT, UP0 ;  /* 0x000000ff0700728c */ /* 0x000fd2000bf05300 */
[----:B------:R-:W-:Y:S05]  /*01e0*/  BRA.U !UP0, `(.L_x_3) ;  /* 0x00000001080c7547 */ /* 0x000fea000b800000 */
[----:B------:R-:W2:Y:S02]  /*01f0*/  LDC.64 R78, c[0x0][0x8a8] ;  /* 0x00022a00ff4e7b82 */ /* 0x000ea40000000a00 */
[----:B--2---:R2:W5:Y:S01]  /*0200*/  LDG.E R78, desc[UR40][R78.64] ;  /* 0x000000284e4e7981 */ /* 0x004562000c1e1900 */
[----:B------:R-:W-:Y:S05]  /*0210*/  BRA `(.L_x_2) ;  /* 0x0000000000087947 */ /* 0x000fea0003800000 */
.L_x_3:
[----:B------:R-:W2:Y:S02]  /*0220*/  LDCU UR6, c[0x0][0x8a0] ;  /* 0x00011400ff0677ac */ /* 0x000ea40008000800 */
[----:B--2---:R-:W-:Y:S02]  /*0230*/  MOV R78, UR6 ;  /* 0x00000006004e7c02 */ /* 0x004fe40008000f00 */
.L_x_2:
[----:B------:R-:W-:Y:S01]  /*0240*/  IMAD.U32 R0, RZ, RZ, UR8 ;  /* 0x00000008ff007e24 */ /* 0x000fe2000f8e00ff */
[----:B------:R-:W-:Y:S04]  /*0250*/  BSSY.RECONVERGENT B0, `(.L_x_4) ;  /* 0x000000c000007945 */ /* 0x000fe80003800200 */
[C---:B------:R-:W-:Y:S02]  /*0260*/  ISETP.NE.OR P1, PT, R0.reuse, 0x1, !P5 ;  /* 0x000000010000780c */ /* 0x040fe40006f25670 */
[----:B------:R-:W-:-:S11]  /*0270*/  ISETP.NE.OR P0, PT, R0, 0x3, !P5 ;  /* 0x000000030000780c */ /* 0x000fd60006f05670 */
[----:B------:R-:W-:Y:S05]  /*0280*/  @P1 BRA `(.L_x_5) ;  /* 0x0000000000201947 */ /* 0x000fea0003800000 */
[----:B------:R-:W3:Y:S02]  /*0290*/  LDCU.64 UR6, c[0x0][0x348] ;  /* 0x00006900ff0677ac */ /* 0x000ee40008000a00 */
[----:B---3--:R-:W-:Y:S02]  /*02a0*/  UIADD3 UR10, UP1, UPT, UR6, 0x80, URZ ;  /* 0x00000080060a7890 */ /* 0x008fe4000ff3e0ff */
[----:B------:R-:W-:Y:S02]  /*02b0*/  UIADD3 UR6, UP0, UPT, UR6, 0x180, URZ ;  /* 0x0000018006067890 */ /* 0x000fe4000ff1e0ff */
[----:B------:R-:W-:Y:S02]  /*02c0*/  UIADD3.X UR11, UPT, UPT, URZ, UR7, URZ, UP1, !UPT ;  /* 0x00000007ff0b7290 */ /* 0x000fe40008ffe4ff */
[----:B------:R-:W-:-:S07]  /*02d0*/  UIADD3.X UR7, UPT, UPT, URZ, UR7, URZ, UP0, !UPT ;  /* 0x00000007ff077290 */ /* 0x000fce00087fe4ff */
[----:B------:R3:W-:Y:S02]  /*02e0*/  UTMACCTL.PF [UR10] ;  /* 0x000000000a0079b9 */ /* 0x0007e40008040000 */
[----:B------:R3:W-:Y:S02]  /*02f0*/  UTMACCTL.PF [UR6] ;  /* 0x00000000060079b9 */ /* 0x0007e40008040000 */
[----:B---3--:R-:W-:Y:S01]  /*0300*/  NOP ;  /* 0x0000000000007918 */ /* 0x008fe20000000000 */
.L_x_5:
[----:B------:R-:W-:Y:S05]  /*0310*/  BSYNC.RECONVERGENT B0 ;  /* 0x0000000000007941 */ /* 0x000fea0003800200 */
.L_x_4:
[----:B------:R-:W-:Y:S04]  /*0320*/  BSSY.RECONVERGENT B0, `(.L_x_6) ;  /* 0x000000a000007945 */ /* 0x000fe80003800200 */
        /* <DEDUP_REMOVED lines=9> */
.L_x_7:
[----:B------:R-:W-:Y:S05]  /*03c0*/  BSYNC.RECONVERGENT B0 ;  /* 0x0000000000007941 */ /* 0x000fea0003800200 */
.L_x_6:
[----:B------:R-:W3:Y:S01]  /*03d0*/  LDCU.64 UR6, c[0x0][0x888] ;  /* 0x00011100ff0677ac */ /* 0x000ee20008000a00 */
[----:B------:R-:W-:Y:S02]  /*03e0*/  UISETP.EQ.U32.AND UP1, UPT, UR4, URZ, UPT ;  /* 0x000000ff0400728c */ /* 0x000fe4000bf22070 */
[----:B------:R-:W-:Y:S02]  /*03f0*/  UPLOP3.LUT UP2, UPT, UPT, UPT, UPT, 0x80, 0x8 ;  /* 0x000000000008789c */ /* 0x000fe40003f4f070 */
[----:B---3--:R-:W-:-:S04]  /*0400*/  UISETP.NE.U32.AND UP0, UPT, UR6, URZ, UPT ;  /* 0x000000ff0600728c */ /* 0x008fc8000bf05070 */
[----:B------:R-:W-:-:S04]  /*0410*/  UISETP.NE.AND.EX UP0, UPT, UR7, URZ, UPT, UP0 ;  /* 0x000000ff0700728c */ /* 0x000fc8000bf05300 */
[----:B------:R-:W-:-:S04]  /*0420*/  UISETP.EQ.OR.EX UP3, UPT, UR5, URZ, !UP0, UP1 ;  /* 0x000000ff0500728c */ /* 0x000fc8000c762710 */
[----:B------:R-:W-:-:S05]  /*0430*/  UP2UR UR44, UPR, URZ, 0x8 ;  /* 0x00000008ff2c7883 */ /* 0x000fca0008000000 */
[----:B------:R-:W-:Y:S07]  /*0440*/  BRA.U !UP3, `(.L_x_8) ;  /* 0x000000010b207547 */ /* 0x000fee000b800000 */
[----:B------:R-:W-:Y:S01]  /*0450*/  UISETP.NE.U32.AND UP2, UPT, UR4, URZ, UPT ;  /* 0x000000ff0400728c */ /* 0x000fe2000bf45070 */
[----:B-----5:R-:W-:Y:S01]  /*0460*/  FSETP.NEU.AND P0, PT, R81, RZ, PT ;  /* 0x000000ff5100720b */ /* 0x020fe20003f0d000 */
[----:B------:R-:W-:Y:S02]  /*0470*/  USEL UR4, URZ, 0xffffffff, UP0 ;  /* 0xffffffffff047887 */ /* 0x000fe40008000000 */
[----:B------:R-:W-:-:S10]  /*0480*/  UISETP.NE.AND.EX UP2, UPT, UR5, URZ, UPT, UP2 ;  /* 0x000000ff0500728c */ /* 0x000fd4000bf45320 */
[----:B------:R-:W-:Y:S01]  /*0490*/  VOTEU.ANY UP1, P0 ;  /* 0x0000000000ff7886 */ /* 0x000fe20000020100 */
[----:B------:R-:W-:-:S04]  /*04a0*/  @!UP2 USEL UR4, URZ, 0xffffffff, UP1 ;  /* 0xffffffffff04a887 */ /* 0x000fc80008800000 */
[----:B------:R-:W-:-:S04]  /*04b0*/  ULOP3.LUT UR4, UR4, 0x1, URZ, 0xc0, !UPT ;  /* 0x0000000104047892 */ /* 0x000fc8000f8ec0ff */
[----:B------:R-:W-:-:S11]  /*04c0*/  UISETP.NE.U32.AND UP2, UPT, UR4, 0x1, UPT ;  /* 0x000000010400788c */ /* 0x000fd6000bf45070 */
.L_x_8:
[----:B-1----:R-:W1:Y:S01]  /*04d0*/  SHFL.IDX PT, R2, R169, RZ, 0x1f ;  /* 0x00001fffa9027589 */ /* 0x002e6200000e0000 */
[----:B------:R-:W-:-:S04]  /*04e0*/  UISETP.NE.AND UP1, UPT, UR8, 0x2, UPT ;  /* 0x000000020800788c */ /* 0x000fc8000bf25270 */
[----:B------:R-:W-:Y:S01]  /*04f0*/  USEL UR13, URZ, 0x1, UP1 ;  /* 0x00000001ff0d7887 */ /* 0x000fe20008800000 */
[----:B-1----:R-:W-:-:S13]  /*0500*/  ISETP.NE.AND P0, PT, R2, RZ, PT ;  /* 0x000000ff0200720c */ /* 0x002fda0003f05270 */
[----:B------:R-:W-:Y:S05]  /*0510*/  @P0 BRA `(.L_x_9) ;  /* 0x0000000400440947 */ /* 0x000fea0003800000 */
[----:B------:R-:W-:Y:S01]  /*0520*/  ELECT P0, URZ, PT ;  /* 0x0000000000ff782f */ /* 0x000fe20003800000 */
[----:B------:R-:W-:-:S12]  /*0530*/  BSSY.RECONVERGENT B0, `(.L_x_9) ;  /* 0x000004f000007945 */ /* 0x000fd80003800200 */
[----:B------:R-:W-:Y:S05]  /*0540*/  @!P0 BRA `(.L_x_10) ;  /* 0x0000000400348947 */ /* 0x000fea0003800000 */
[----:B------:R-:W1:Y:S01]  /*0550*/  S2UR UR5, SR_CgaCtaId ;  /* 0x00000000000579c3 */ /* 0x000e620000008800 */
[----:B------:R-:W-:Y:S01]  /*0560*/  UMOV UR6, 0x400 ;  /* 0x0000040000067882 */ /* 0x000fe20000000000 */
[----:B------:R-:W-:Y:S01]  /*0570*/  UMOV UR4, 0x1 ;  /* 0x0000000100047882 */ /* 0x000fe20000000000 */
[----:B-1----:R-:W-:Y:S02]  /*0580*/  ULEA UR5, UR5, UR6, 0x18 ;  /* 0x0000000605057291 */ /* 0x002fe4000f8ec0ff */
[----:B------:R-:W-:-:S04]  /*0590*/  UIADD3 UR6, UPT, UPT, -UR4, 0x100000, URZ ;  /* 0x0010000004067890 */ /* 0x000fc8000fffe1ff */
[----:B------:R-:W-:Y:S02]  /*05a0*/  USHF.L.U32 UR7, UR6, 0xb, URZ ;  /* 0x0000000b06077899 */ /* 0x000fe400080006ff */
[----:B------:R-:W-:Y:S01]  /*05b0*/  USHF.L.U32 UR6, UR6, 0x1, URZ ;  /* 0x0000000106067899 */ /* 0x000fe200080006ff */
[----:B------:R-:W1:Y:S11]  /*05c0*/  FENCE.VIEW.ASYNC.S ;  /* 0x00000000000073c6 */ /* 0x000e760000000000 */
[----:B-1----:R1:W3:Y:S01]  /*05d0*/  SYNCS.EXCH.64 URZ, [UR5], UR6 ;  /* 0x0000000605ff75b2 */ /* 0x0022e20008000100 */
[----:B------:R1:W4:Y:S01]  /*05e0*/  SYNCS.EXCH.64 URZ, [UR5+0x110], UR6 ;  /* 0x0001100605ff75b2 */ /* 0x0003220008000100 */
[----:B------:R1:W1:Y:S01]  /*05f0*/  SYNCS.EXCH.64 URZ, [UR5+0x8], UR6 ;  /* 0x0000080605ff75b2 */ /* 0x0002620008000100 */
        /* <DEDUP_REMOVED lines=65> */
[----:B---34-:R-:W-:Y:S01]  /*0a10*/  NOP ;  /* 0x0000000000007918 */ /* 0x018fe20000000000 */
.L_x_10:
[----:B-1----:R-:W-:Y:S05]  /*0a20*/  BSYNC.RECONVERGENT B0 ;  /* 0x0000000000007941 */ /* 0x002fea0003800200 */
.L_x_9:
[----:B------:R-:W1:Y:S01]  /*0a30*/  SHFL.IDX PT, R2, R169, RZ, 0x1f ;  /* 0x00001fffa9027589 */ /* 0x000e6200000e0000 */
[----:B------:R-:W-:Y:S01]  /*0a40*/  NOP ;  /* 0x0000000000007918 */ /* 0x000fe20000000000 */
[----:B-1----:R-:W-:-:S13]  /*0a50*/  ISETP.NE.AND P0, PT, R2, 0x1, PT ;  /* 0x000000010200780c */ /* 0x002fda0003f05270 */
[----:B------:R-:W-:Y:S05]  /*0a60*/  @P0 BRA `(.L_x_11) ;  /* 0x0000000000400947 */ /* 0x000fea0003800000 */
[----:B------:R-:W1:Y:S01]  /*0a70*/  S2UR UR6, SR_CgaCtaId ;  /* 0x00000000000679c3 */ /* 0x000e620000008800 */
[----:B------:R-:W-:Y:S01]  /*0a80*/  UMOV UR7, 0x400 ;  /* 0x0000040000077882 */ /* 0x000fe20000000000 */
[----:B------:R-:W-:Y:S01]  /*0a90*/  UMOV UR5, 0x20 ;  /* 0x0000002000057882 */ /* 0x000fe20000000000 */
[----:B------:R-:W-:Y:S01]  /*0aa0*/  UMOV UR4, 0x80 ;  /* 0x0000008000047882 */ /* 0x000fe20000000000 */
[----:B------:R-:W-:-:S04]  /*0ab0*/  UIADD3 UR10, UPT, UPT, -UR5, 0x100000, URZ ;  /* 0x00100000050a7890 */ /* 0x000fc8000fffe1ff */
[----:B------:R-:W-:Y:S02]  /*0ac0*/  USHF.L.U32 UR11, UR10, 0xb, URZ ;  /* 0x0000000b0a0b7899 */ /* 0x000fe400080006ff */
[----:B------:R-:W-:Y:S02]  /*0ad0*/  USHF.L.U32 UR10, UR10, 0x1, URZ ;  /* 0x000000010a0a7899 */ /* 0x000fe400080006ff */
[----:B------:R-:W-:-:S04]  /*0ae0*/  UIADD3 UR4, UPT, UPT, -UR4, 0x100000, URZ ;  /* 0x0010000004047890 */ /* 0x000fc8000fffe1ff */
[----:B------:R-:W-:Y:S02]  /*0af0*/  USHF.L.U32 UR5, UR4, 0xb, URZ ;  /* 0x0000000b04057899 */ /* 0x000fe400080006ff */
[----:B------:R-:W-:Y:S01]  /*0b00*/  USHF.L.U32 UR4, UR4, 0x1, URZ ;  /* 0x0000000104047899 */ /* 0x000fe200080006ff */
[----:B------:R-:W-:Y:S01]  /*0b10*/  ELECT P0, URZ, PT ;  /* 0x0000000000ff782f */ /* 0x000fe20003800000 */
[----:B-1----:R-:W-:Y:S01]  /*0b20*/  ULEA UR6, UR6, UR7, 0x18 ;  /* 0x0000000706067291 */ /* 0x002fe2000f8ec0ff */
[----:B------:R-:W1:Y:S11]  /*0b30*/  FENCE.VIEW.ASYNC.S ;  /* 0x00000000000073c6 */ /* 0x000e760000000000 */
[----:B-1----:R1:W3:Y:S01]  /*0b40*/  SYNCS.EXCH.64 URZ, [UR6+0x220], UR10 ;  /* 0x0002200a06ff75b2 */ /* 0x0022e20008000100 */
[----:B------:R1:W4:Y:S01]  /*0b50*/  SYNCS.EXCH.64 URZ, [UR6+0x228], UR4 ;  /* 0x0002280406ff75b2 */ /* 0x0003220008000100 */
[----:B------:R-:W-:Y:S01]  /*0b60*/  NOP ;  /* 0x0000000000007918 */ /* 0x000fe20000000000 */
.L_x_11:
[----:B------:R-:W2:Y:S01]  /*0b70*/  SHFL.IDX PT, R2, R169, RZ, 0x1f ;  /* 0x00001fffa9027589 */ /* 0x000ea200000e0000 */
[----:B------:R-:W-:Y:S01]  /*0b80*/  NOP ;  /* 0x0000000000007918 */ /* 0x000fe20000000000 */
[----:B--2---:R-:W-:-:S13]  /*0b90*/  ISETP.NE.AND P0, PT, R2, 0x3, PT ;  /* 0x000000030200780c */ /* 0x004fda0003f05270 */
[----:B------:R-:W-:Y:S05]  /*0ba0*/  @P0 BRA `(.L_x_12) ;  /* 0x0000000000300947 */ /* 0x000fea0003800000 */
[----:B-1----:R-:W1:Y:S01]  /*0bb0*/  S2UR UR5, SR_CgaCtaId ;  /* 0x00000000000579c3 */ /* 0x002e620000008800 */
[----:B------:R-:W-:Y:S01]  /*0bc0*/  UMOV UR6, 0x400 ;  /* 0x0000040000067882 */ /* 0x000fe20000000000 */
[----:B------:R-:W-:Y:S01]  /*0bd0*/  UMOV UR4, 0x20 ;  /* 0x0000002000047882 */ /* 0x000fe20000000000 */
[----:B------:R-:W-:Y:S01]  /*0be0*/  ELECT P0, URZ, PT ;  /* 0x0000000000ff782f */ /* 0x000fe20003800000 */
[----:B-1----:R-:W-:Y:S02]  /*0bf0*/  ULEA UR5, UR5, UR6, 0x18 ;  /* 0x0000000605057291 */ /* 0x002fe4000f8ec0ff */
[----:B------:R-:W-:-:S04]  /*0c00*/  UIADD3 UR6, UPT, UPT, -UR4, 0x100000, URZ ;  /* 0x0010000004067890 */ /* 0x000fc8000fffe1ff */
[----:B------:R-:W-:Y:S02]  /*0c10*/  USHF.L.U32 UR7, UR6, 0xb, URZ ;  /* 0x0000000b06077899 */ /* 0x000fe400080006ff */
[----:B------:R-:W-:Y:S01]  /*0c20*/  USHF.L.U32 UR6, UR6, 0x1, URZ ;  /* 0x0000000106067899 */ /* 0x000fe200080006ff */
[----:B------:R-:W1:Y:S11]  /*0c30*/  FENCE.VIEW.ASYNC.S ;  /* 0x00000000000073c6 */ /* 0x000e760000000000 */
[----:B-1----:R2:W1:Y:S01]  /*0c40*/  SYNCS.EXCH.64 URZ, [UR5+0x230], UR6 ;  /* 0x0002300605ff75b2 */ /* 0x0024620008000100 */
[----:B------:R2:W1:Y:S02]  /*0c50*/  SYNCS.EXCH.64 URZ, [UR5+0x238], UR6 ;  /* 0x0002380605ff75b2 */ /* 0x0004640008000100 */
[----:B--2---:R-:W-:Y:S01]  /*0c60*/  NOP ;  /* 0x0000000000007918 */ /* 0x004fe20000000000 */
.L_x_12:
[----:B------:R-:W2:Y:S01]  /*0c70*/  SHFL.IDX PT, R2, R169, RZ, 0x1f ;  /* 0x00001fffa9027589 */ /* 0x000ea200000e0000 */
[----:B------:R-:W-:Y:S01]  /*0c80*/  NOP ;  /* 0x0000000000007918 */ /* 0x000fe20000000000 */
[----:B--2---:R-:W-:-:S13]  /*0c90*/  ISETP.NE.AND P0, PT, R2, 0x4, PT ;  /* 0x000000040200780c */ /* 0x004fda0003f05270 */
[----:B------:R-:W-:Y:S05]  /*0ca0*/  @P0 BRA `(.L_x_13) ;  /* 0x00000000004c0947 */ /* 0x000fea0003800000 */
[----:B-1----:R-:W1:Y:S01]  /*0cb0*/  S2UR UR5, SR_CgaCtaId ;  /* 0x00000000000579c3 */ /* 0x002e620000008800 */
[----:B------:R-:W-:Y:S01]  /*0cc0*/  UMOV UR7, 0x100 ;  /* 0x0000010000077882 */ /* 0x000fe20000000000 */
[----:B------:R-:W-:Y:S01]  /*0cd0*/  UMOV UR6, 0x400 ;  /* 0x0000040000067882 */ /* 0x000fe20000000000 */
[----:B------:R-:W-:Y:S01]  /*0ce0*/  USEL UR7, UR7, 0xe0, UP2 ;  /* 0x000000e007077887 */ /* 0x000fe20009000000 */
[----:B------:R-:W-:Y:S01]  /*0cf0*/  UMOV UR4, 0x1 ;  /* 0x0000000100047882 */ /* 0x000fe20000000000 */
[----:B------:R-:W-:Y:S01]  /*0d00*/  ELECT P0, URZ, PT ;  /* 0x0000000000ff782f */ /* 0x000fe20003800000 */
[----:B------:R-:W-:-:S04]  /*0d10*/  UIADD3 UR10, UPT, UPT, -UR4, 0x100000, URZ ;  /* 0x00100000040a7890 */ /* 0x000fc8000fffe1ff */
[----:B------:R-:W-:Y:S02]  /*0d20*/  USHF.L.U32 UR11, UR10, 0xb, URZ ;  /* 0x0000000b0a0b7899 */ /* 0x000fe400080006ff */
[----:B------:R-:W-:Y:S02]  /*0d30*/  USHF.L.U32 UR10, UR10, 0x1, URZ ;  /* 0x000000010a0a7899 */ /* 0x000fe400080006ff */
[----:B-1----:R-:W-:Y:S02]  /*0d40*/  ULEA UR5, UR5, UR6, 0x18 ;  /* 0x0000000605057291 */ /* 0x002fe4000f8ec0ff */
[----:B------:R-:W-:-:S04]  /*0d50*/  UIADD3 UR6, UPT, UPT, -UR7, 0x100000, URZ ;  /* 0x0010000007067890 */ /* 0x000fc8000fffe1ff */
[----:B------:R-:W-:Y:S02]  /*0d60*/  USHF.L.U32 UR7, UR6, 0xb, URZ ;  /* 0x0000000b06077899 */ /* 0x000fe400080006ff */
[----:B------:R-:W-:Y:S01]  /*0d70*/  USHF.L.U32 UR6, UR6, 0x1, URZ ;  /* 0x0000000106067899 */ /* 0x000fe200080006ff */
[----:B------:R-:W1:Y:S03]  /*0d80*/  FENCE.VIEW.ASYNC.S ;  /* 0x00000000000073c6 */ /* 0x000e660000000000 */
[----:B-1----:R2:W1:Y:S08]  /*0d90*/  SYNCS.EXCH.64 URZ, [UR5+0x240], UR10 ;  /* 0x0002400a05ff75b2 */ /* 0x0024700008000100 */
[----:B------:R2:W1:Y:S01]  /*0da0*/  SYNCS.EXCH.64 URZ, [UR5+0x250], UR6 ;  /* 0x0002500605ff75b2 */ /* 0x0004620008000100 */
[----:B------:R2:W1:Y:S01]  /*0db0*/  SYNCS.EXCH.64 URZ, [UR5+0x248], UR10 ;  /* 0x0002480a05ff75b2 */ /* 0x0004620008000100 */
[----:B------:R2:W1:Y:S02]  /*0dc0*/  SYNCS.EXCH.64 URZ, [UR5+0x258], UR6 ;  /* 0x0002580605ff75b2 */ /* 0x0004640008000100 */
[----:B--2---:R-:W-:Y:S01]  /*0dd0*/  NOP ;  /* 0x0000000000007918 */ /* 0x004fe20000000000 */
.L_x_13:
[----:B------:R-:W2:Y:S01]  /*0de0*/  SHFL.IDX PT, R2, R169, RZ, 0x1f ;  /* 0x00001fffa9027589 */ /* 0x000ea200000e0000 */
[----:B------:R-:W-:Y:S01]  /*0df0*/  NOP ;  /* 0x0000000000007918 */ /* 0x000fe20000000000 */
[----:B--2---:R-:W-:-:S13]  /*0e00*/  ISETP.NE.AND P0, PT, R2, 0x5, PT ;  /* 0x000000050200780c */ /* 0x004fda0003f05270 */
[----:B------:R-:W-:Y:S05]  /*0e10*/  @P0 BRA `(.L_x_14) ;  /* 0x0000000000580947 */ /* 0x000fea0003800000 */
[----:B-1----:R-:W1:Y:S01]  /*0e20*/  S2UR UR6, SR_CgaCtaId ;  /* 0x00000000000679c3 */ /* 0x002e620000008800 */
        /* <DEDUP_REMOVED lines=12> */
[----:B-1----:R2:W1:Y:S01]  /*0ef0*/  SYNCS.EXCH.64 URZ, [UR6+0x260], UR10 ;  /* 0x0002600a06ff75b2 */ /* 0x0024620008000100 */
[----:B------:R2:W1:Y:S01]  /*0f00*/  SYNCS.EXCH.64 URZ, [UR6+0x280], UR4 ;  /* 0x0002800406ff75b2 */ /* 0x0004620008000100 */
[----:B------:R2:W1:Y:S01]  /*0f10*/  SYNCS.EXCH.64 URZ, [UR6+0x268], UR10 ;  /* 0x0002680a06ff75b2 */ /* 0x0004620008000100 */
[----:B------:R2:W1:Y:S01]  /*0f20*/  SYNCS.EXCH.64 URZ, [UR6+0x288], UR4 ;  /* 0x0002880406ff75b2 */ /* 0x0004620008000100 */
[----:B------:R2:W1:Y:S01]  /*0f30*/  SYNCS.EXCH.64 URZ, [UR6+0x270], UR10 ;  /* 0x0002700a06ff75b2 */ /* 0x0004620008000100 */
[----:B------:R2:W1:Y:S01]  /*0f40*/  SYNCS.EXCH.64 URZ, [UR6+0x290], UR4 ;  /* 0x0002900406ff75b2 */ /* 0x0004620008000100 */
[----:B------:R2:W1:Y:S01]  /*0f50*/  SYNCS.EXCH.64 URZ, [UR6+0x278], UR10 ;  /* 0x0002780a06ff75b2 */ /* 0x0004620008000100 */
[----:B------:R2:W1:Y:S02]  /*0f60*/  SYNCS.EXCH.64 URZ, [UR6+0x298], UR4 ;  /* 0x0002980406ff75b2 */ /* 0x0004640008000100 */
[----:B--2---:R-:W-:Y:S01]  /*0f70*/  NOP ;  /* 0x0000000000007918 */ /* 0x004fe20000000000 */
.L_x_14:
        /* <DEDUP_REMOVED lines=14> */
[----:B------:R2:W1:Y:S01]  /*1060*/  SYNCS.EXCH.64 URZ, [UR5+0x2b0], UR6 ;  /* 0x0002b00605ff75b2 */ /* 0x0004620008000100 */
[----:B------:R2:W1:Y:S01]  /*1070*/  SYNCS.EXCH.64 URZ, [UR5+0x2a8], UR6 ;  /* 0x0002a80605ff75b2 */ /* 0x0004620008000100 */
[----:B------:R2:W1:Y:S02]  /*1080*/  SYNCS.EXCH.64 URZ, [UR5+0x2b8], UR6 ;  /* 0x0002b80605ff75b2 */ /* 0x0004640008000100 */
[----:B--2---:R-:W-:Y:S01]  /*1090*/  NOP ;  /* 0x0000000000007918 */ /* 0x004fe20000000000 */
.L_x_15:
[----:B-1----:R-:W1:Y:S01]  /*10a0*/  S2UR UR5, SR_CTAID.X ;  /* 0x00000000000579c3 */ /* 0x002e620000002500 */
[----:B------:R-:W-:-:S05]  /*10b0*/  CS2R.32 R165, SR_CgaSize ;  /* 0x0000000000a57805 */ /* 0x000fca0000008a00 */
[----:B------:R-:W-:-:S05]  /*10c0*/  IMAD R165, R165, -0xa0, RZ ;  /* 0xffffff60a5a57824 */ /* 0x000fca00078e02ff */
[----:B------:R-:W-:-:S14]  /*10d0*/  R2UR UR7, R165 ;  /* 0x00000000a50772ca */ /* 0x000fdc00000e0000 */
[----:B------:R-:W2:Y:S01]  /*10e0*/  LDCU UR7, c[0x0][UR7+0x2b0] ;  /* 0x00005600070777ac */ /* 0x000ea20008000800 */
[----:B------:R-:W-:Y:S01]  /*10f0*/  NOP ;  /* 0x0000000000007918 */ /* 0x000fe20000000000 */
[----:B------:R-:W-:-:S05]  /*1100*/  CS2R.32 R165, SR_CgaSize ;  /* 0x0000000000a57805 */ /* 0x000fca0000008a00 */
[----:B------:R-:W-:-:S05]  /*1110*/  IMAD R165, R165, -0xa0, RZ ;  /* 0xffffff60a5a57824 */ /* 0x000fca00078e02ff */
[----:B------:R-:W-:-:S14]  /*1120*/  R2UR UR6, R165 ;  /* 0x00000000a50672ca */ /* 0x000fdc00000e0000 */
[----:B------:R-:W3:Y:S01]  /*1130*/  LDCU UR6, c[0x0][UR6+0x2b4] ;  /* 0x00005680060677ac */ /* 0x000ee20008000800 */
[----:B------:R-:W4:Y:S08]  /*1140*/  S2UR UR4, SR_CTAID.Y ;  /* 0x00000000000479c3 */ /* 0x000f300000002600 */
[----:B------:R-:W3:Y:S01]  /*1150*/  LDC R9, c[0x0][0xb24] ;  /* 0x0002c900ff097b82 */ /* 0x000ee20000000800 */
[----:B-1----:R-:W-:-:S02]  /*1160*/  I2FP.F32.U32 R5, UR5 ;  /* 0x0000000500057c45 */ /* 0x002fc40008201000 */
[----:B------:R-:W-:-:S05]  /*1170*/  CS2R.32 R3, SR_CgaSize ;  /* 0x0000000000037805 */ /* 0x000fca0000008a00 */
[----:B------:R-:W-:-:S06]  /*1180*/  IMAD R3, R3, -0xa0, RZ ;  /* 0xffffff6003037824 */ /* 0x000fcc00078e02ff */
[----:B------:R-:W1:Y:S01]  /*1190*/  LDC R3, c[0x0][R3+0x2a0] ;  /* 0x0000a80003037b82 */ /* 0x000e620000000800 */
[----:B------:R-:W-:Y:S01]  /*11a0*/  MOV R165, UR5 ;  /* 0x0000000500a57c02 */ /* 0x000fe20008000f00 */
[----:B--2---:R-:W-:Y:S01]  /*11b0*/  FMUL R5, R5, UR7 ;  /* 0x0000000705057c20 */ /* 0x004fe20008400000 */
[----:B----4-:R-:W-:Y:S02]  /*11c0*/  I2FP.F32.U32 R4, UR4 ;  /* 0x0000000400047c45 */ /* 0x010fe40008201000 */
[----:B------:R-:W-:-:S05]  /*11d0*/  CS2R.32 R2, SR_CgaSize ;  /* 0x0000000000027805 */ /* 0x000fca0000008a00 */
[----:B------:R-:W-:-:S06]  /*11e0*/  IMAD R2, R2, -0xa0, RZ ;  /* 0xffffff6002027824 */ /* 0x000fcc00078e02ff */
[----:B------:R-:W2:Y:S01]  /*11f0*/  LDC R2, c[0x0][R2+0x2a4] ;  /* 0x0000a90002027b82 */ /* 0x000ea20000000800 */
[----:B------:R-:W4:Y:S01]  /*1200*/  F2I.U32.TRUNC.NTZ R154, R5 ;  /* 0x00000005009a7305 */ /* 0x000f22000020f000 */
[----:B------:R-:W-:Y:S01]  /*1210*/  MOV R155, UR4 ;  /* 0x00000004009b7c02 */ /* 0x000fe20008000f00 */
[----:B---3--:R-:W-:-:S05]  /*1220*/  FMUL R4, R4, UR6 ;  /* 0x0000000604047c20 */ /* 0x008fca0008400000 */
[----:B------:R-:W-:Y:S01]  /*1230*/  BAR.SYNC.DEFER_BLOCKING 0x0 ;  /* 0x0000000000007b1d */ /* 0x000fe20000010000 */
[----:B------:R-:W-:-:S05]  /*1240*/  ISETP.GE.AND P0, PT, R9, 0x1, PT ;  /* 0x000000010900780c */ /* 0x000fca0003f06270 */
[----:B------:R-:W3:Y:S02]  /*1250*/  F2I.U32.TRUNC.NTZ R143, R4 ;  /* 0x00000004008f7305 */ /* 0x000ee4000020f000 */
[----:B------:R-:W2:Y:S01]  /*1260*/  S2UR UR36, SR_CTAID.Z ;  /* 0x00000000002479c3 */ /* 0x000ea20000002700 */
[----:B----4-:R-:W-:-:S05]  /*1270*/  IADD3 R154, PT, PT, -R154, RZ, RZ ;  /* 0x000000ff9a9a7210 */ /* 0x010fca0007ffe1ff */
[----:B-1----:R-:W-:Y:S01]  /*1280*/  IMAD R154, R3, R154, UR5 ;  /* 0x00000005039a7e24 */ /* 0x002fe2000f8e029a */
[----:B---3--:R-:W-:-:S05]  /*1290*/  IADD3 R143, PT, PT, -R143, RZ, RZ ;  /* 0x000000ff8f8f7210 */ /* 0x008fca0007ffe1ff */
[----:B--2---:R-:W-:Y:S01]  /*12a0*/  IMAD R143, R2, R143, UR4 ;  /* 0x00000004028f7e24 */ /* 0x004fe2000f8e028f */
[----:B------:R-:W-:Y:S06]  /*12b0*/  @!P0 BRA `(.L_x_16) ;  /* 0x0000000000b88947 */ /* 0x000fec0003800000 */
[----:B------:R-:W1:Y:S01]  /*12c0*/  LDC.64 R4, c[0x0][0xb18] ;  /* 0x0002c600ff047b82 */ /* 0x000e620000000a00 */
[----:B------:R-:W-:-:S07]  /*12d0*/  ISETP.NE.AND P0, PT, R9, 0x1, PT ;  /* 0x000000010900780c */ /* 0x000fce0003f05270 */
[----:B------:R-:W2:Y:S08]  /*12e0*/  LDC R10, c[0x0][0xb0c] ;  /* 0x0002c300ff0a7b82 */ /* 0x000eb00000000800 */
[----:B------:R-:W3:Y:S08]  /*12f0*/  LDC R11, c[0x0][0x370] ;  /* 0x0000dc00ff0b7b82 */ /* 0x000ef00000000800 */
[----:B------:R-:W4:Y:S01]  /*1300*/  LDC R12, c[0x0][0x374] ;  /* 0x0000dd00ff0c7b82 */ /* 0x000f220000000800 */
[----:B-1----:R-:W-:-:S07]  /*1310*/  ISETP.NE.AND P1, PT, R4, 0x1, PT ;  /* 0x000000010400780c */ /* 0x002fce0003f25270 */
[----:B------:R-:W3:Y:S01]  /*1320*/  LDC.64 R6, c[0x0][0xb10] ;  /* 0x0002c400ff067b82 */ /* 0x000ee20000000a00 */
[----:B--2---:R-:W-:-:S07]  /*1330*/  ISETP.NE.AND P2, PT, R10, 0x1, PT ;  /* 0x000000010a00780c */ /* 0x004fce0003f45270 */
[----:B------:R-:W1:Y:S08]  /*1340*/  LDC R8, c[0x0][0xb20] ;  /* 0x0002c800ff087b82 */ /* 0x000e700000000800 */
[----:B------:R-:W2:Y:S01]  /*1350*/  LDC.64 R2, c[0x0][0xb28] ;  /* 0x0002ca00ff027b82 */ /* 0x000ea20000000a00 */
[----:B----4-:R-:W-:-:S04]  /*1360*/  IMAD.HI.U32 R13, R12, R5, RZ ;  /* 0x000000050c0d7227 */ /* 0x010fc800078e00ff */
[----:B------:R-:W-:-:S04]  /*1370*/  IMAD.HI.U32 R5, R155, R5, RZ ;  /* 0x000000059b057227 */ /* 0x000fc800078e00ff */
[----:B---3--:R-:W-:-:S04]  /*1380*/  IMAD.HI.U32 R14, R11, R6, RZ ;  /* 0x000000060b0e7227 */ /* 0x008fc800078e00ff */
[----:B------:R-:W-:Y:S01]  /*1390*/  IMAD.HI.U32 R16, R165, R6, RZ ;  /* 0x00000006a5107227 */ /* 0x000fe200078e00ff */
[-C--:B------:R-:W-:Y:S02]  /*13a0*/  @P2 SHF.R.U32.HI R11, RZ, R7.reuse, R14 ;  /* 0x00000007ff0b2219 */ /* 0x080fe4000001160e */
[-C--:B-1----:R-:W-:Y:S02]  /*13b0*/  @P1 SHF.R.U32.HI R12, RZ, R8.reuse, R13 ;  /* 0x00000008ff0c1219 */ /* 0x082fe4000001160d */
[----:B------:R-:W-:Y:S02]  /*13c0*/  SHF.R.U32.HI R8, RZ, R8, R5 ;  /* 0x00000008ff087219 */ /* 0x000fe40000011605 */
[----:B------:R-:W-:Y:S02]  /*13d0*/  SHF.R.U32.HI R16, RZ, R7, R16 ;  /* 0x00000007ff107219 */ /* 0x000fe40000011610 */
[----:B------:R-:W-:Y:S01]  /*13e0*/  SEL R5, R155, R8, !P1 ;  /* 0x000000089b057207 */ /* 0x000fe20004800000 */
[----:B--2---:R-:W-:Y:S01]  /*13f0*/  IMAD.HI.U32 R14, R12, R2, RZ ;  /* 0x000000020c0e7227 */ /* 0x004fe200078e00ff */
[----:B------:R-:W-:-:S03]  /*1400*/  SEL R7, R165, R16, !P2 ;  /* 0x00000010a5077207 */ /* 0x000fc60005000000 */
[----:B------:R-:W-:Y:S01]  /*1410*/  IMAD.HI.U32 R6, R11, R2, RZ ;  /* 0x000000020b067227 */ /* 0x000fe200078e00ff */
[----:B------:R-:W-:-:S04]  /*1420*/  @P0 SHF.R.U32.HI R12, RZ, R3, R14 ;  /* 0x00000003ff0c0219 */ /* 0x000fc8000001160e */
[----:B------:R-:W-:Y:S01]  /*1430*/  @P0 SHF.R.U32.HI R11, RZ, R3, R6 ;  /* 0x00000003ff0b0219 */ /* 0x000fe20000011606 */
[----:B------:R-:W-:-:S04]  /*1440*/  IMAD R12, R12, R9, RZ ;  /* 0x000000090c0c7224 */ /* 0x000fc800078e02ff */
[----:B------:R-:W-:Y:S01]  /*1450*/  IMAD R6, R11, R9, RZ ;  /* 0x000000090b067224 */ /* 0x000fe200078e02ff */
[----:B------:R-:W-:-:S04]  /*1460*/  ISETP.GE.AND P1, PT, R5, R12, PT ;  /* 0x0000000c0500720c */ /* 0x000fc80003f26270 */
[----:B------:R-:W-:Y:S01]  /*1470*/  ISETP.GE.OR P1, PT, R7, R6, P1 ;  /* 0x000000060700720c */ /* 0x000fe20000f26670 */
[----:B------:R-:W-:-:S05]  /*1480*/  IMAD.HI.U32 R6, R5, R2, RZ ;  /* 0x0000000205067227 */ /* 0x000fca00078e00ff */
[----:B------:R-:W-:-:S04]  /*1490*/  SHF.R.U32.HI R6, RZ, R3, R6 ;  /* 0x00000003ff067219 */ /* 0x000fc80000011606 */
[----:B------:R-:W-:-:S03]  /*14a0*/  SEL R6, R5, R6, !P0 ;  /* 0x0000000605067207 */ /* 0x000fc60004000000 */
[----:B------:R-:W-:Y:S01]  /*14b0*/  @!P1 IMAD.HI.U32 R8, R7, R2, RZ ;  /* 0x0000000207089227 */ /* 0x000fe200078e00ff */
[----:B------:R-:W-:-:S04]  /*14c0*/  IADD3 R2, PT, PT, -R6, RZ, RZ ;  /* 0x000000ff06027210 */ /* 0x000fc80007ffe1ff */
[----:B------:R-:W-:Y:S01]  /*14d0*/  @!P1 SHF.R.U32.HI R8, RZ, R3, R8 ;  /* 0x00000003ff089219 */ /* 0x000fe20000011608 */
[----:B------:R-:W-:-:S03]  /*14e0*/  IMAD R2, R9, R2, R5 ;  /* 0x0000000209027224 */ /* 0x000fc600078e0205 */
[----:B------:R-:W-:Y:S02]  /*14f0*/  @!P1 SEL R3, R7, R8, !P0 ;  /* 0x0000000807039207 */ /* 0x000fe40004000000 */
[----:B------:R-:W-:-:S03]  /*1500*/  IADD3 R8, PT, PT, -R5, RZ, RZ ;  /* 0x000000ff05087210 */ /* 0x000fc60007ffe1ff */
[--C-:B------:R-:W-:Y:S02]  /*1510*/  @!P1 IMAD.IADD R6, R6, 0x1, -R3.reuse ;  /* 0x0000000106069824 */ /* 0x100fe400078e0a03 */
[----:B------:R-:W-:Y:S01]  /*1520*/  @!P1 IMAD R3, R2, R11, R3 ;  /* 0x0000000b02039224 */ /* 0x000fe200078e0203 */
[----:B------:R-:W-:Y:S01]  /*1530*/  IADD3 R2, PT, PT, -R7, RZ, RZ ;  /* 0x000000ff07027210 */ /* 0x000fe20007ffe1ff */
[----:B------:R-:W-:Y:S02]  /*1540*/  @!P1 IMAD R5, R6, R9, R7 ;  /* 0x0000000906059224 */ /* 0x000fe400078e0207 */
[----:B------:R-:W-:Y:S02]  /*1550*/  IMAD R8, R4, R8, R155 ;  /* 0x0000000804087224 */ /* 0x000fe400078e029b */
[----:B------:R-:W-:Y:S02]  /*1560*/  @!P1 IMAD.MOV.U32 R7, RZ, RZ, R3 ;  /* 0x000000ffff079224 */ /* 0x000fe400078e0003 */
[----:B------:R-:W-:-:S02]  /*1570*/  IMAD R2, R10, R2, R165 ;  /* 0x000000020a027224 */ /* 0x000fc400078e02a5 */
[----:B------:R-:W-:Y:S02]  /*1580*/  IMAD R155, R5, R4, R8 ;  /* 0x00000004059b7224 */ /* 0x000fe400078e0208 */
[----:B------:R-:W-:Y:S02]  /*1590*/  IMAD R165, R7, R10, R2 ;  /* 0x0000000a07a57224 */ /* 0x000fe400078e0202 */
.L_x_16:
[----:B------:R-:W1:Y:S01]  /*15a0*/  LDCU UR4, c[0x0][0xb30] ;  /* 0x00016600ff0477ac */ /* 0x000e620008000800 */
[----:B------:R-:W2:Y:S08]  /*15b0*/  S2UR UR37, SR_CgaCtaId ;  /* 0x00000000002579c3 */ /* 0x000eb00000008800 */
[----:B------:R-:W3:Y:S01]  /*15c0*/  LDC R72, c[0x0][0xb24] ;  /* 0x0002c900ff487b82 */ /* 0x000ee20000000800 */
[----:B-1----:R-:W-:-:S09]  /*15d0*/  UISETP.NE.AND UP1, UPT, UR4, 0x1, UPT ;  /* 0x000000010400788c */ /* 0x002fd2000bf25270 */
[----:B--2---:R-:W-:Y:S05]  /*15e0*/  BRA.U UP1, `(.L_x_17) ;  /* 0x0000000101407547 */ /* 0x004fea000b800000 */
[----:B------:R-:W1:Y:S08]  /*15f0*/  LDC.64 R4, c[0x0][0xb10] ;  /* 0x0002c400ff047b82 */ /* 0x000e700000000a00 */
[----:B------:R-:W2:Y:S08]  /*1600*/  LDC.64 R2, c[0x0][0xb18] ;  /* 0x0002c600ff027b82 */ /* 0x000eb00000000a00 */
[----:B------:R-:W4:Y:S08]  /*1610*/  LDC R6, c[0x0][0xb20] ;  /* 0x0002c800ff067b82 */ /* 0x000f300000000800 */
[----:B------:R-:W3:Y:S01]  /*1620*/  LDC R8, c[0x0][0xb0c] ;  /* 0x0002c300ff087b82 */ /* 0x000ee20000000800 */
[----:B-1----:R-:W-:-:S05]  /*1630*/  IMAD.HI.U32 R4, R165, R4, RZ ;  /* 0x00000004a5047227 */ /* 0x002fca00078e00ff */
[----:B------:R-:W-:Y:S01]  /*1640*/  SHF.R.U32.HI R4, RZ, R5, R4 ;  /* 0x00000005ff047219 */ /* 0x000fe20000011604 */
[----:B--2---:R-:W-:Y:S01]  /*1650*/  IMAD.HI.U32 R3, R155, R3, RZ ;  /* 0x000000039b037227 */ /* 0x004fe200078e00ff */
[----:B------:R-:W-:-:S04]  /*1660*/  ISETP.NE.AND P0, PT, R2, 0x1, PT ;  /* 0x000000010200780c */ /* 0x000fc80003f05270 */
[----:B----4-:R-:W-:-:S04]  /*1670*/  SHF.R.U32.HI R6, RZ, R6, R3 ;  /* 0x00000006ff067219 */ /* 0x010fc80000011603 */
[----:B------:R-:W-:Y:S02]  /*1680*/  SEL R3, R155, R6, !P0 ;  /* 0x000000069b037207 */ /* 0x000fe40004000000 */
[----:B---3--:R-:W-:-:S04]  /*1690*/  ISETP.NE.AND P1, PT, R8, 0x1, PT ;  /* 0x000000010800780c */ /* 0x008fc80003f25270 */
[----:B------:R-:W-:-:S05]  /*16a0*/  SEL R4, R165, R4, !P1 ;  /* 0x00000004a5047207 */ /* 0x000fca0004800000 */
[----:B------:R-:W-:Y:S02]  /*16b0*/  IMAD.IADD R5, R3, 0x1, -R4 ;  /* 0x0000000103057824 */ /* 0x000fe400078e0a04 */
[----:B------:R-:W-:Y:S02]  /*16c0*/  IMAD.IADD R3, R4, 0x1, -R3 ;  /* 0x0000000104037824 */ /* 0x000fe400078e0a03 */
[----:B------:R-:W-:Y:S02]  /*16d0*/  IMAD R165, R5, R8, R165 ;  /* 0x0000000805a57224 */ /* 0x000fe400078e02a5 */
[----:B------:R-:W-:-:S07]  /*16e0*/  IMAD R155, R3, R2, R155 ;  /* 0x00000002039b7224 */ /* 0x000fce00078e029b */
.L_x_17:
[----:B------:R-:W-:Y:S01]  /*16f0*/  BAR.SYNC.DEFER_BLOCKING 0x0 ;  /* 0x0000000000007b1d */ /* 0x000fe20000010000 */
[----:B------:R-:W-:Y:S01]  /*1700*/  UISETP.NE.AND UP1, UPT, UR8, 0x2, UPT ;  /* 0x000000020800788c */ /* 0x000fe2000bf25270 */
[----:B------:R-:W-:Y:S02]  /*1710*/  ISETP.NE.OR P5, PT, R0, 0x2, !P5 ;  /* 0x000000020000780c */ /* 0x000fe40006fa5670 */
[----:B------:R-:W-:-:S06]  /*1720*/  LOP3.LUT R2, R166, 0x1f, RZ, 0xc0, !PT ;  /* 0x0000001fa6027812 */ /* 0x000fcc00078ec0ff */
[----:B------:R-:W-:Y:S05]  /*1730*/  BRA.U UP1, `(.L_x_18) ;  /* 0x0000002101947547 */ /* 0x000fea000b800000 */
[----:B------:R-:W1:Y:S01]  /*1740*/  LDCU UR13, c[0x0][0x38c] ;  /* 0x00007180ff0d77ac */ /* 0x000e620008000800 */
[----:B------:R-:W2:Y:S01]  /*1750*/  LDC R9, c[0x0][0x370] ;  /* 0x0000dc00ff097b82 */ /* 0x000ea20000000800 */
[----:B------:R-:W-:Y:S01]  /*1760*/  PLOP3.LUT P1, PT, PT, PT, UP2, 0x80, 0x8 ;  /* 0x000000000008781c */ /* 0x000fe20003f2f028 */
[----:B------:R-:W-:Y:S01]  /*1770*/  IMAD.MOV.U32 R15, RZ, RZ, 0x1 ;  /* 0x00000001ff0f7424 */ /* 0x000fe200078e00ff */
[----:B------:R-:W-:Y:S01]  /*1780*/  ISETP.EQ.OR P4, PT, R2, RZ, P5 ;  /* 0x000000ff0200720c */ /* 0x000fe20002f82670 */
[----:B------:R-:W-:Y:S01]  /*1790*/  IMAD.MOV.U32 R14, RZ, RZ, RZ ;  /* 0x000000ffff0e7224 */ /* 0x000fe200078e00ff */
[----:B------:R-:W-:Y:S02]  /*17a0*/  PLOP3.LUT P1, PT, P1, PT, PT, 0x8, 0x80 ;  /* 0x000000000080781c */ /* 0x000fe40000f2e170 */
[----:B------:R-:W-:Y:S01]  /*17b0*/  CS2R R12, SRZ ;  /* 0x00000000000c7805 */ /* 0x000fe2000001ff00 */
[----:B------:R-:W-:Y:S01]  /*17c0*/  IMAD.MOV.U32 R10, RZ, RZ, 0x1 ;  /* 0x00000001ff0a7424 */ /* 0x000fe200078e00ff */
[----:B------:R-:W4:Y:S01]  /*17d0*/  LDC R0, c[0x0][0x374] ;  /* 0x0000dd00ff007b82 */ /* 0x000f220000000800 */
[----:B------:R-:W2:Y:S01]  /*17e0*/  LDCU.64 UR22, c[0x0][0x348] ;  /* 0x00006900ff1677ac */ /* 0x000ea20008000a00 */
[----:B------:R-:W-:Y:S01]  /*17f0*/  UMOV UR6, URZ ;  /* 0x000000ff00067c82 */ /* 0x000fe20008000000 */
[----:B-1----:R-:W-:-:S04]  /*1800*/  UIADD3 UR5, UPT, UPT, UR13, 0x1f, URZ ;  /* 0x0000001f0d057890 */ /* 0x002fc8000fffe0ff */
[----:B------:R-:W-:-:S04]  /*1810*/  USHF.R.S32.HI UR4, URZ, 0x1f, UR5 ;  /* 0x0000001fff047899 */ /* 0x000fc80008011405 */
[----:B------:R-:W-:-:S04]  /*1820*/  ULEA.HI UR4, UR4, UR5, URZ, 0x5 ;  /* 0x0000000504047291 */ /* 0x000fc8000f8f28ff */
[----:B------:R-:W-:Y:S02]  /*1830*/  USHF.R.S32.HI UR15, URZ, 0x5, UR4 ;  /* 0x00000005ff0f7899 */ /* 0x000fe40008011404 */
[----:B------:R-:W-:Y:S02]  /*1840*/  UIADD3 UR4, UPT, UPT, UR13, -0x1, URZ ;  /* 0xffffffff0d047890 */ /* 0x000fe4000fffe0ff */
[----:B------:R-:W-:Y:S02]  /*1850*/  UISETP.LT.U32.AND UP0, UPT, UR15, 0x22, UPT ;  /* 0x000000220f00788c */ /* 0x000fe4000bf01070 */
[----:B------:R-:W-:Y:S02]  /*1860*/  UISETP.GE.U32.AND UP1, UPT, UR4, -0x3f, UPT ;  /* 0xffffffc10400788c */ /* 0x000fe4000bf26070 */
[----:B------:R-:W-:Y:S02]  /*1870*/  USEL UR14, UR15, 0x22, UP0 ;  /* 0x000000220f0e7887 */ /* 0x000fe40008000000 */
[----:B------:R-:W-:-:S02]  /*1880*/  UIADD3 UR13, UPT, UPT, UR13, 0x3e, URZ ;  /* 0x0000003e0d0d7890 */ /* 0x000fc4000fffe0ff */
[----:B------:R-:W-:Y:S02]  /*1890*/  UIADD3 UR5, UPT, UPT, UR14, -0x1, URZ ;  /* 0xffffffff0e057890 */ /* 0x000fe4000fffe0ff */
[----:B------:R-:W-:-:S03]  /*18a0*/  UIADD3 UR7, UPT, UPT, UR15, -UR14, URZ ;  /* 0x8000000e0f077290 */ /* 0x000fc6000fffe0ff */
[----:B------:R-:W-:-:S04]  /*18b0*/  @UP1 UIADD3 UR5, UPT, UPT, UR14, URZ, URZ ;  /* 0x000000ff0e051290 */ /* 0x000fc8000fffe0ff */
[----:B--2---:R-:W-:-:S12]  /*18c0*/  UIADD3 UR5, UPT, UPT, UR5, 0x1, URZ ;  /* 0x0000000105057890 */ /* 0x004fd8000fffe0ff */
.L_x_36:
[----:B------:R-:W-:Y:S01]  /*18d0*/  UISETP.NE.AND UP0, UPT, UR37, URZ, UPT ;  /* 0x000000ff2500728c */ /* 0x000fe2000bf05270 */
[----:B------:R-:W1:Y:S08]  /*18e0*/  S2UR UR37, SR_CgaCtaId ;  /* 0x00000000002579c3 */ /* 0x000e700000008800 */
[----:B------:R-:W-:Y:S05]  /*18f0*/  BRA.U UP0, `(.L_x_19) ;  /* 0x0000000100347547 */ /* 0x000fea000b800000 */
[----:B------:R-:W2:Y:S01]  /*1900*/  S2R R2, SR_CgaCtaId ;  /* 0x0000000000027919 */ /* 0x000ea20000008800 */
[----:B------:R-:W-:-:S04]  /*1910*/  MOV R3, 0x400 ;  /* 0x0000040000037802 */ /* 0x000fc80000000f00 */
[----:B--2---:R-:W-:Y:S02]  /*1920*/  LEA R3, R2, R3, 0x18 ;  /* 0x0000000302037211 */ /* 0x004fe400078ec0ff */
[----:B------:R-:W-:-:S03]  /*1930*/  SHF.L.U32 R2, R10, 0x1f, RZ ;  /* 0x0000001f0a027819 */ /* 0x000fc600000006ff */
[----:B------:R-:W-:-:S04]  /*1940*/  IMAD R3, R12, 0x8, R3 ;  /* 0x000000080c037824 */ /* 0x000fc800078e0203 */
[----:B------:R-:W2:Y:S02]  /*1950*/  SYNCS.PHASECHK.TRANS64.TRYWAIT P0, [R3+URZ+0x2b0], R2 ;  /* 0x0002b002030075a7 */ /* 0x000ea400080011ff */
[----:B--2---:R-:W-:Y:S05]  /*1960*/  @!P0 BRA `(.L_x_20) ;  /* 0x0000006000d48947 */ /* 0x004fea0003800000 */
.L_x_126:
[----:B------:R-:W-:Y:S01]  /*1970*/  VIADD R12, R12, 0x1 ;  /* 0x000000010c0c7836 */ /* 0x000fe20000000000 */
[----:B------:R2:W-:Y:S04]  /*1980*/  SYNCS.ARRIVE.TRANS64.A1T0 RZ, [R3+URZ+0x2a0], RZ ;  /* 0x0002a0ff03ff79a7 */ /* 0x0005e800081000ff */
[----:B------:R-:W-:-:S04]  /*1990*/  ISETP.NE.AND P0, PT, R12, 0x2, PT ;  /* 0x000000020c00780c */ /* 0x000fc80003f05270 */
[----:B------:R-:W-:Y:S02]  /*19a0*/  SEL R12, R12, RZ, P0 ;  /* 0x000000ff0c0c7207 */ /* 0x000fe40000000000 */
[----:B--2---:R-:W-:-:S04]  /*19b0*/  SEL R3, RZ, 0x1, P0 ;  /* 0x00000001ff037807 */ /* 0x004fc80000000000 */
[----:B------:R-:W-:-:S07]  /*19c0*/  LOP3.LUT R10, R10, R3, RZ, 0x3c, !PT ;  /* 0x000000030a0a7212 */ /* 0x000fce00078e3cff */
.L_x_19:
[----:B------:R-:W-:Y:S01]  /*19d0*/  UMOV UR4, 0x400 ;  /* 0x0000040000047882 */ /* 0x000fe20000000000 */
[----:B------:R-:W-:Y:S01]  /*19e0*/  SHF.L.U32 R2, R15, 0x1f, RZ ;  /* 0x0000001f0f027819 */ /* 0x000fe200000006ff */
[----:B-1----:R-:W-:Y:S01]  /*19f0*/  ULEA UR4, UR37, UR4, 0x18 ;  /* 0x0000000425047291 */ /* 0x002fe2000f8ec0ff */
[----:B------:R-:W-:Y:S01]  /*1a00*/  R2UR UR34, R165 ;  /* 0x00000000a52272ca */ /* 0x000fe200000e0000 */
[----:B------:R-:W-:Y:S01]  /*1a10*/  UISETP.GE.U32.AND UP0, UPT, UR13, 0x3f, UPT ;  /* 0x0000003f0d00788c */ /* 0x000fe2000bf06070 */
[----:B------:R-:W-:Y:S01]  /*1a20*/  R2UR UR11, R155 ;  /* 0x000000009b0b72ca */ /* 0x000fe200000e0000 */
[----:B------:R-:W-:Y:S01]  /*1a30*/  ULEA UR8, UR6, UR4, 0x3 ;  /* 0x0000000406087291 */ /* 0x000fe2000f8e18ff */
[----:B------:R-:W-:-:S08]  /*1a40*/  UMOV UR24, URZ ;  /* 0x000000ff00187c82 */ /* 0x000fd00008000000 */
[----:B------:R1:W2:Y:S01]  /*1a50*/  SYNCS.PHASECHK.TRANS64.TRYWAIT P0, [UR8+0x110], R2 ;  /* 0x00011002ff0075a7 */ /* 0x0002a20008001108 */
[----:B------:R-:W-:Y:S02]  /*1a60*/  USHF.L.U32 UR34, UR34, 0x7, URZ ;  /* 0x0000000722227899 */ /* 0x000fe400080006ff */
[----:B------:R-:W-:Y:S01]  /*1a70*/  USHF.L.U32 UR11, UR11, 0x6, URZ ;  /* 0x000000060b0b7899 */ /* 0x000fe200080006ff */
[----:B------:R-:W-:Y:S11]  /*1a80*/  BRA.U !UP0, `(.L_x_21) ;  /* 0x0000000108a87547 */ /* 0x000ff6000b800000 */
[----:B------:R-:W-:Y:S01]  /*1a90*/  UMOV UR16, URZ ;  /* 0x000000ff00107c82 */ /* 0x000fe20008000000 */
[----:B------:R-:W-:-:S05]  /*1aa0*/  UMOV UR17, UR6 ;  /* 0x0000000600117c82 */ /* 0x000fca0008000000 */
.L_x_26:
[----:B-1----:R-:W-:Y:S01]  /*1ab0*/  ULEA UR33, UR17, UR4, 0x3 ;  /* 0x0000000411217291 */ /* 0x002fe2000f8e18ff */
[----:B--2---:R-:W-:Y:S01]  /*1ac0*/  @!P5 MOV R3, 0x1800 ;  /* 0x000018000003d802 */ /* 0x004fe20000000f00 */
[----:B--2---:R-:W-:Y:S10]  /*1ad0*/  @P0 BRA `(.L_x_22) ;  /* 0x00000000000c0947 */ /* 0x004ff40003800000 */
[----:B------:R-:W-:-:S04]  /*1ae0*/  SHF.L.U32 R5, R15, 0x1f, RZ ;  /* 0x0000001f0f057819 */ /* 0x000fc800000006ff */
[----:B------:R-:W2:Y:S02]  /*1af0*/  SYNCS.PHASECHK.TRANS64.TRYWAIT P0, [UR33+0x110], R5 ;  /* 0x00011005ff0075a7 */ /* 0x000ea40008001121 */
[----:B--2---:R-:W-:Y:S05]  /*1b00*/  @!P0 BRA `(.L_x_23) ;  /* 0x0000006000808947 */ /* 0x004fea0003800000 */
.L_x_22:
[----:B------:R2:W-:Y:S01]  /*1b10*/  @!P5 SYNCS.ARRIVE.TRANS64 RZ, [UR33], R3 ;  /* 0x00000003ffffd9a7 */ /* 0x0005e20008000021 */
[----:B------:R-:W-:Y:S04]  /*1b20*/  BSSY.RECONVERGENT B0, `(.L_x_24) ;  /* 0x0000003000007945 */ /* 0x000fe80003800200 */
[----:B------:R-:W-:Y:S05]  /*1b30*/  @P4 BRA `(.L_x_25) ;  /* 0x0000000000044947 */ /* 0x000fea0003800000 */
[----:B------:R-:W-:Y:S05]  /*1b40*/  BPT.TRAP 0x1 ;  /* 0x000000040000795c */ /* 0x000fea0000300000 */
.L_x_25:
[----:B------:R-:W-:Y:S05]  /*1b50*/  BSYNC.RECONVERGENT B0 ;  /* 0x0000000000007941 */ /* 0x000fea0003800200 */
.L_x_24:
[----:B------:R-:W-:Y:S02]  /*1b60*/  UIADD3 UR6, UPT, UPT, UR17, 0x1, URZ ;  /* 0x0000000111067890 */ /* 0x000fe4000fffe0ff */
[----:B------:R-:W-:Y:S02]  /*1b70*/  ULEA UR32, UR17, UR4, 0xc ;  /* 0x0000000411207291 */ /* 0x000fe4000f8e60ff */
[----:B------:R-:W-:Y:S02]  /*1b80*/  UISETP.NE.AND UP0, UPT, UR6, 0x22, UPT ;  /* 0x000000220600788c */ /* 0x000fe4000bf05270 */
[----:B------:R-:W-:Y:S02]  /*1b90*/  UIADD3 UR26, UP1, UPT, UR22, 0x80, URZ ;  /* 0x00000080161a7890 */ /* 0x000fe4000ff3e0ff */
[----:B------:R-:W-:Y:S02]  /*1ba0*/  USEL UR9, URZ, 0x1, UP0 ;  /* 0x00000001ff097887 */ /* 0x000fe40008000000 */
[----:B------:R-:W-:-:S02]  /*1bb0*/  USEL UR6, UR6, URZ, UP0 ;  /* 0x000000ff06067287 */ /* 0x000fc40008000000 */
[----:B------:R-:W-:Y:S02]  /*1bc0*/  UIADD3 UR20, UP0, UPT, UR22, 0x180, URZ ;  /* 0x0000018016147890 */ /* 0x000fe4000ff1e0ff */
[----:B------:R-:W-:Y:S01]  /*1bd0*/  ULEA UR8, UR6, UR4, 0x3 ;  /* 0x0000000406087291 */ /* 0x000fe2000f8e18ff */
[----:B------:R-:W-:Y:S01]  /*1be0*/  LOP3.LUT R15, R15, UR9, RZ, 0x3c, !PT ;  /* 0x000000090f0f7c12 */ /* 0x000fe2000f8e3cff */
[----:B------:R-:W-:Y:S02]  /*1bf0*/  USHF.L.U32 UR35, UR16, 0x5, URZ ;  /* 0x0000000510237899 */ /* 0x000fe400080006ff */
[----:B------:R-:W-:Y:S01]  /*1c00*/  UIADD3.X UR27, UPT, UPT, URZ, UR23, URZ, UP1, !UPT ;  /* 0x00000017ff1b7290 */ /* 0x000fe20008ffe4ff */
[----:B-1----:R-:W-:Y:S01]  /*1c10*/  SHF.L.U32 R2, R15, 0x1f, RZ ;  /* 0x0000001f0f027819 */ /* 0x002fe200000006ff */
[----:B------:R-:W-:Y:S02]  /*1c20*/  UIADD3 UR32, UPT, UPT, UR32, 0x4600, URZ ;  /* 0x0000460020207890 */ /* 0x000fe4000fffe0ff */
[----:B------:R-:W-:Y:S01]  /*1c30*/  UIADD3.X UR21, UPT, UPT, URZ, UR23, URZ, UP0, !UPT ;  /* 0x00000017ff157290 */ /* 0x000fe200087fe4ff */
[----:B------:R1:W1:Y:S01]  /*1c40*/  SYNCS.PHASECHK.TRANS64.TRYWAIT P0, [UR8+0x110], R2 ;  /* 0x00011002ff0075a7 */ /* 0x0002620008001108 */
[----:B------:R-:W-:Y:S01]  /*1c50*/  ULEA UR8, UR17, UR4, 0xb ;  /* 0x0000000411087291 */ /* 0x000fe2000f8e58ff */
[----:B------:R-:W-:Y:S01]  /*1c60*/  UMOV UR18, 0x0 ;  /* 0x0000000000127882 */ /* 0x000fe20000000000 */
[----:B------:R-:W-:-:S02]  /*1c70*/  UMOV UR19, 0x10000000 ;  /* 0x1000000000137882 */ /* 0x000fc40000000000 */
[----:B------:R-:W-:Y:S01]  /*1c80*/  UIADD3 UR8, UPT, UPT, UR8, 0x26600, URZ ;  /* 0x0002660008087890 */ /* 0x000fe2000fffe0ff */
[----:B------:R1:W-:Y:S01]  /*1c90*/  UTMALDG.3D [UR32], [UR26], desc[UR18] ;  /* 0x000012201a0075b4 */ /* 0x0003e20008011000 */
[----:B------:R-:W-:Y:S01]  /*1ca0*/  UMOV UR12, UR36 ;  /* 0x00000024000c7c82 */ /* 0x000fe20008000000 */
[----:B------:R-:W-:Y:S01]  /*1cb0*/  UMOV UR9, UR33 ;  /* 0x0000002100097c82 */ /* 0x000fe20008000000 */
[----:B------:R-:W-:Y:S01]  /*1cc0*/  UMOV UR10, UR35 ;  /* 0x00000023000a7c82 */ /* 0x000fe20008000000 */
[----:B------:R-:W-:Y:S01]  /*1cd0*/  UIADD3 UR16, UPT, UPT, UR16, 0x1, URZ ;  /* 0x0000000110107890 */ /* 0x000fe2000fffe0ff */
[----:B------:R-:W-:Y:S01]  /*1ce0*/  UMOV UR24, UR5 ;  /* 0x0000000500187c82 */ /* 0x000fe20008000000 */
[----:B------:R-:W-:Y:S02]  /*1cf0*/  UMOV UR17, UR6 ;  /* 0x0000000600117c82 */ /* 0x000fe40008000000 */
[----:B------:R1:W-:Y:S01]  /*1d00*/  UTMALDG.3D [UR8], [UR20], desc[UR18] ;  /* 0x00001208140075b4 */ /* 0x0003e20008011000 */
[----:B------:R-:W-:-:S09]  /*1d10*/  UISETP.NE.AND UP0, UPT, UR16, UR5, UPT ;  /* 0x000000051000728c */ /* 0x000fd2000bf05270 */
[----:B------:R-:W-:Y:S05]  /*1d20*/  BRA.U UP0, `(.L_x_26) ;  /* 0xfffffffd00607547 */ /* 0x000fea000b83ffff */
.L_x_21:
[----:B-1----:R-:W-:Y:S01]  /*1d30*/  ULEA UR8, UR6, UR4, 0x3 ;  /* 0x0000000406087291 */ /* 0x002fe2000f8e18ff */
[----:B------:R-:W-:Y:S01]  /*1d40*/  SHF.L.U32 R2, R15, 0x1f, RZ ;  /* 0x0000001f0f027819 */ /* 0x000fe200000006ff */
[----:B------:R-:W-:Y:S01]  /*1d50*/  @!P1 SYNCS.ARRIVE.TRANS64.A1T0 RZ, [UR4+0x238], RZ ;  /* 0x000238ffffff99a7 */ /* 0x000fe20008100004 */
[----:B------:R-:W-:-:S06]  /*1d60*/  UISETP.GT.AND UP0, UPT, UR15, UR14, UPT ;  /* 0x0000000e0f00728c */ /* 0x000fcc000bf04270 */
[----:B--2---:R1:W2:Y:S03]  /*1d70*/  SYNCS.PHASECHK.TRANS64.TRYWAIT P0, [UR8+0x110], R2 ;  /* 0x00011002ff0075a7 */ /* 0x0042a60008001108 */
[----:B------:R-:W-:Y:S05]  /*1d80*/  BRA.U !UP0, `(.L_x_27) ;  /* 0x0000000108ac7547 */ /* 0x000fea000b800000 */
[----:B------:R-:W-:Y:S01]  /*1d90*/  UIADD3 UR21, UPT, UPT, UR7, UR24, URZ ;  /* 0x0000001807157290 */ /* 0x000fe2000fffe0ff */
[----:B------:R-:W-:-:S11]  /*1da0*/  UMOV UR25, UR6 ;  /* 0x0000000600197c82 */ /* 0x000fd60008000000 */
.L_x_32:
[----:B-1----:R-:W-:Y:S01]  /*1db0*/  ULEA UR17, UR25, UR4, 0x3 ;  /* 0x0000000419117291 */ /* 0x002fe2000f8e18ff */
[----:B--2---:R-:W-:Y:S01]  /*1dc0*/  @!P5 MOV R3, 0x1800 ;  /* 0x000018000003d802 */ /* 0x004fe20000000f00 */
[----:B--2---:R-:W-:Y:S10]  /*1dd0*/  @P0 BRA `(.L_x_28) ;  /* 0x00000000000c0947 */ /* 0x004ff40003800000 */
[----:B------:R-:W-:-:S04]  /*1de0*/  SHF.L.U32 R5, R15, 0x1f, RZ ;  /* 0x0000001f0f057819 */ /* 0x000fc800000006ff */
[----:B------:R-:W2:Y:S02]  /*1df0*/  SYNCS.PHASECHK.TRANS64.TRYWAIT P0, [UR17+0x110], R5 ;  /* 0x00011005ff0075a7 */ /* 0x000ea40008001111 */
[----:B--2---:R-:W-:Y:S05]  /*1e00*/  @!P0 BRA `(.L_x_29) ;  /* 0x0000005c00d88947 */ /* 0x004fea0003800000 */
.L_x_28:
[----:B------:R2:W-:Y:S01]  /*1e10*/  @!P5 SYNCS.ARRIVE.TRANS64 RZ, [UR17], R3 ;  /* 0x00000003ffffd9a7 */ /* 0x0005e20008000011 */
[----:B------:R-:W-:Y:S04]  /*1e20*/  BSSY.RECONVERGENT B0, `(.L_x_30) ;  /* 0x0000003000007945 */ /* 0x000fe80003800200 */
[----:B------:R-:W-:Y:S05]  /*1e30*/  @P4 BRA `(.L_x_31) ;  /* 0x0000000000044947 */ /* 0x000fea0003800000 */
[----:B------:R-:W-:Y:S05]  /*1e40*/  BPT.TRAP 0x1 ;  /* 0x000000040000795c */ /* 0x000fea0000300000 */
.L_x_31:
[----:B------:R-:W-:Y:S05]  /*1e50*/  BSYNC.RECONVERGENT B0 ;  /* 0x0000000000007941 */ /* 0x000fea0003800200 */
.L_x_30:
        /* <DEDUP_REMOVED lines=10> */
[----:B------:R-:W-:Y:S01]  /*1f00*/  UIADD3 UR16, UPT, UPT, UR16, 0x4600, URZ ;  /* 0x0000460010107890 */ /* 0x000fe2000fffe0ff */
[----:B-1----:R-:W-:Y:S01]  /*1f10*/  SHF.L.U32 R2, R15, 0x1f, RZ ;  /* 0x0000001f0f027819 */ /* 0x002fe200000006ff */
[----:B------:R-:W-:Y:S02]  /*1f20*/  UIADD3.X UR31, UPT, UPT, URZ, UR23, URZ, UP1, !UPT ;  /* 0x00000017ff1f7290 */ /* 0x000fe40008ffe4ff */
[----:B------:R-:W-:Y:S01]  /*1f30*/  UIADD3.X UR29, UPT, UPT, URZ, UR23, URZ, UP0, !UPT ;  /* 0x00000017ff1d7290 */ /* 0x000fe200087fe4ff */
[----:B------:R1:W1:Y:S01]  /*1f40*/  SYNCS.PHASECHK.TRANS64.TRYWAIT P0, [UR8+0x110], R2 ;  /* 0x00011002ff0075a7 */ /* 0x0002620008001108 */
[----:B------:R-:W-:Y:S01]  /*1f50*/  ULEA UR8, UR25, UR4, 0xb ;  /* 0x0000000419087291 */ /* 0x000fe2000f8e58ff */
[----:B------:R-:W-:Y:S01]  /*1f60*/  UMOV UR26, 0x0 ;  /* 0x00000000001a7882 */ /* 0x000fe20000000000 */
[----:B------:R-:W-:-:S02]  /*1f70*/  UMOV UR27, 0x10000000 ;  /* 0x10000000001b7882 */ /* 0x000fc40000000000 */
[----:B------:R-:W-:Y:S01]  /*1f80*/  UIADD3 UR8, UPT, UPT, UR8, 0x26600, URZ ;  /* 0x0002660008087890 */ /* 0x000fe2000fffe0ff */
[----:B------:R-:W-:Y:S01]  /*1f90*/  UMOV UR18, UR34 ;  /* 0x0000002200127c82 */ /* 0x000fe20008000000 */
[----:B------:R-:W-:Y:S01]  /*1fa0*/  UMOV UR20, UR36 ;  /* 0x0000002400147c82 */ /* 0x000fe20008000000 */
[----:B------:R-:W-:Y:S01]  /*1fb0*/  UMOV UR12, UR36 ;  /* 0x00000024000c7c82 */ /* 0x000fe20008000000 */
[----:B------:R-:W-:Y:S01]  /*1fc0*/  UMOV UR9, UR17 ;  /* 0x0000001100097c82 */ /* 0x000fe20008000000 */
[----:B------:R-:W-:Y:S01]  /*1fd0*/  UMOV UR10, UR19 ;  /* 0x00000013000a7c82 */ /* 0x000fe20008000000 */
[----:B------:R1:W-:Y:S01]  /*1fe0*/  UTMALDG.3D [UR16], [UR30], desc[UR26] ;  /* 0x00001a101e0075b4 */ /* 0x0003e20008011000 */
[----:B------:R-:W-:Y:S01]  /*1ff0*/  UIADD3 UR24, UPT, UPT, UR24, 0x1, URZ ;  /* 0x0000000118187890 */ /* 0x000fe2000fffe0ff */
[----:B------:R-:W-:-:S03]  /*2000*/  UMOV UR25, UR6 ;  /* 0x0000000600197c82 */ /* 0x000fc60008000000 */
[----:B------:R-:W-:Y:S01]  /*2010*/  UISETP.NE.AND UP0, UPT, UR24, UR21, UPT ;  /* 0x000000151800728c */ /* 0x000fe2000bf05270 */
[----:B------:R1:W-:Y:S08]  /*2020*/  UTMALDG.3D [UR8], [UR28], desc[UR26] ;  /* 0x00001a081c0075b4 */ /* 0x0003f00008011000 */
[----:B------:R-:W-:Y:S05]  /*2030*/  BRA.U UP0, `(.L_x_32) ;  /* 0xfffffffd005c7547 */ /* 0x000fea000b83ffff */
.L_x_27:
[C---:B-1----:R-:W-:Y:S01]  /*2040*/  LEA R2, R14.reuse, UR4, 0x3 ;  /* 0x000000040e027c11 */ /* 0x042fe2000f8e18ff */
[----:B------:R-:W-:Y:S01]  /*2050*/  NOP ;  /* 0x0000000000007918 */ /* 0x000fe20000000000 */
[----:B--2---:R-:W-:Y:S02]  /*2060*/  SHF.L.U32 R3, R13, 0x1f, RZ ;  /* 0x0000001f0d037819 */ /* 0x004fe400000006ff */
[----:B------:R-:W-:Y:S02]  /*2070*/  LEA R4, R14, UR4, 0x4 ;  /* 0x000000040e047c11 */ /* 0x000fe4000f8e20ff */
[----:B------:R-:W1:Y:S02]  /*2080*/  SYNCS.PHASECHK.TRANS64.TRYWAIT P0, [R2+URZ+0x240], R3 ;  /* 0x00024003020075a7 */ /* 0x000e6400080011ff */
[----:B-1----:R-:W-:Y:S05]  /*2090*/  @!P0 BRA `(.L_x_33) ;  /* 0x0000005c004c8947 */ /* 0x002fea0003800000 */
.L_x_129:
[----:B------:R-:W2:Y:S01]  /*20a0*/  LDS.128 R4, [R4+0x2d0] ;  /* 0x0002d00004047984 */ /* 0x000ea20000000c00 */
[----:B---3--:R-:W-:Y:S01]  /*20b0*/  ISETP.GE.AND P0, PT, R72, 0x1, PT ;  /* 0x000000014800780c */ /* 0x008fe20003f06270 */
[----:B-1----:R-:W-:Y:S01]  /*20c0*/  VIADD R2, R2, 0x250 ;  /* 0x0000025002027836 */ /* 0x002fe20000000000 */
[----:B------:R-:W-:Y:S01]  /*20d0*/  @!PT LDS RZ, [RZ] ;  /* 0x00000000fffff984 */ /* 0x000fe20000000800 */
[----:B------:R-:W-:Y:S01]  /*20e0*/  @!PT LDS RZ, [RZ] ;  /* 0x00000000fffff984 */ /* 0x000fe20000000800 */
[----:B------:R-:W-:Y:S01]  /*20f0*/  @!PT LDS RZ, [RZ] ;  /* 0x00000000fffff984 */ /* 0x000fe20000000800 */
[----:B------:R-:W-:Y:S01]  /*2100*/  @!PT LDS RZ, [RZ] ;  /* 0x00000000fffff984 */ /* 0x000fe20000000800 */
[----:B------:R1:W-:Y:S06]  /*2110*/  MEMBAR.ALL.CTA ;  /* 0x0000000000007992 */ /* 0x0003ec0000008000 */
[----:B-1----:R-:W1:Y:S01]  /*2120*/  FENCE.VIEW.ASYNC.S ;  /* 0x00000000000073c6 */ /* 0x002e620000000000 */
[----:B------:R-:W-:-:S04]  /*2130*/  PRMT R2, RZ, 0x654, R2 ;  /* 0x00000654ff027816 */ /* 0x000fc80000000002 */
[----:B-1----:R1:W-:Y:S01]  /*2140*/  SYNCS.ARRIVE.TRANS64.RED.A1T0 RZ, [R2+URZ], RZ ;  /* 0x000000ff02ff79a7 */ /* 0x0023e200081004ff */
[----:B--2---:R-:W-:-:S13]  /*2150*/  LOP3.LUT P2, RZ, R6, 0x1, RZ, 0xc0, !PT ;  /* 0x0000000106ff7812 */ /* 0x004fda000784c0ff */
[----:B------:R-:W-:Y:S01]  /*2160*/  @P2 SHF.R.U32.HI R3, RZ, 0x10, R5 ;  /* 0x00000010ff032819 */ /* 0x000fe20000011605 */
[----:B------:R-:W-:Y:S01]  /*2170*/  VOTEU.ANY UP0, P2 ;  /* 0x0000000000ff7886 */ /* 0x000fe20001000100 */
[----:B------:R-:W-:Y:S02]  /*2180*/  @P2 MOV R11, R4 ;  /* 0x00000004000b2202 */ /* 0x000fe40000000f00 */
[----:B------:R-:W-:Y:S02]  /*2190*/  @P2 R2UR.BROADCAST UR8, R3 ;  /* 0x00000000030822ca */ /* 0x000fe400008e0000 */
[----:B------:R-:W-:-:S11]  /*21a0*/  @P2 LOP3.LUT R8, R5, 0xffff, RZ, 0xc0, !PT ;  /* 0x0000ffff05082812 */ /* 0x000fd600078ec0ff */
[----:B------:R-:W-:Y:S01]  /*21b0*/  @UP0 UMOV UR36, UR8 ;  /* 0x0000000800240c82 */ /* 0x000fe20008000000 */
[----:B-1----:R-:W-:Y:S05]  /*21c0*/  @!P0 BRA `(.L_x_34) ;  /* 0x0000000000b88947 */ /* 0x002fea0003800000 */
[----:B------:R-:W4:Y:S01]  /*21d0*/  LDC.64 R4, c[0x0][0xb18] ;  /* 0x0002c600ff047b82 */ /* 0x000f220000000a00 */
[----:B------:R-:W-:-:S07]  /*21e0*/  ISETP.NE.AND P3, PT, R72, 0x1, PT ;  /* 0x000000014800780c */ /* 0x000fce0003f65270 */
[----:B------:R-:W1:Y:S08]  /*21f0*/  LDC.64 R6, c[0x0][0xb10] ;  /* 0x0002c400ff067b82 */ /* 0x000e700000000a00 */
[----:B------:R-:W2:Y:S08]  /*2200*/  LDC R16, c[0x0][0xb20] ;  /* 0x0002c800ff107b82 */ /* 0x000eb00000000800 */
[----:B------:R-:W3:Y:S01]  /*2210*/  LDC R18, c[0x0][0xb0c] ;  /* 0x0002c300ff127b82 */ /* 0x000ee20000000800 */
[----:B----4-:R-:W-:Y:S01]  /*2220*/  IMAD.HI.U32 R17, R0, R5, RZ ;  /* 0x0000000500117227 */ /* 0x010fe200078e00ff */
[----:B------:R-:W-:-:S03]  /*2230*/  ISETP.NE.AND P0, PT, R4, 0x1, PT ;  /* 0x000000010400780c */ /* 0x000fc60003f05270 */
[----:B------:R-:W-:-:S03]  /*2240*/  IMAD.HI.U32 R5, R8, R5, RZ ;  /* 0x0000000508057227 */ /* 0x000fc600078e00ff */
[----:B------:R-:W4:Y:S01]  /*2250*/  LDC.64 R2, c[0x0][0xb28] ;  /* 0x0002ca00ff027b82 */ /* 0x000f220000000a00 */
[----:B-1----:R-:W-:-:S04]  /*2260*/  IMAD.HI.U32 R20, R9, R6, RZ ;  /* 0x0000000609147227 */ /* 0x002fc800078e00ff */
[----:B------:R-:W-:Y:S01]  /*2270*/  IMAD.HI.U32 R22, R11, R6, RZ ;  /* 0x000000060b167227 */ /* 0x000fe200078e00ff */
[----:B------:R-:W-:Y:S02]  /*2280*/  SHF.R.U32.HI R20, RZ, R7, R20 ;  /* 0x00000007ff147219 */ /* 0x000fe40000011614 */
[-C--:B--2---:R-:W-:Y:S02]  /*2290*/  SHF.R.U32.HI R17, RZ, R16.reuse, R17 ;  /* 0x00000010ff117219 */ /* 0x084fe40000011611 */
[----:B------:R-:W-:Y:S02]  /*22a0*/  SHF.R.U32.HI R5, RZ, R16, R5 ;  /* 0x00000010ff057219 */ /* 0x000fe40000011605 */
[----:B------:R-:W-:Y:S02]  /*22b0*/  SEL R17, R0, R17, !P0 ;  /* 0x0000001100117207 */ /* 0x000fe40004000000 */
[----:B------:R-:W-:Y:S02]  /*22c0*/  SHF.R.U32.HI R22, RZ, R7, R22 ;  /* 0x00000007ff167219 */ /* 0x000fe40000011616 */
[----:B---3--:R-:W-:-:S02]  /*22d0*/  ISETP.NE.AND P1, PT, R18, 0x1, PT ;  /* 0x000000011200780c */ /* 0x008fc40003f25270 */
[----:B------:R-:W-:Y:S02]  /*22e0*/  SEL R5, R8, R5, !P0 ;  /* 0x0000000508057207 */ /* 0x000fe40004000000 */
[----:B------:R-:W-:Y:S02]  /*22f0*/  SEL R19, R9, R20, !P1 ;  /* 0x0000001409137207 */ /* 0x000fe40004800000 */
[----:B------:R-:W-:Y:S01]  /*2300*/  SEL R7, R11, R22, !P1 ;  /* 0x000000160b077207 */ /* 0x000fe20004800000 */
[----:B----4-:R-:W-:-:S04]  /*2310*/  IMAD.HI.U32 R20, R17, R2, RZ ;  /* 0x0000000211147227 */ /* 0x010fc800078e00ff */
[----:B------:R-:W-:Y:S01]  /*2320*/  IMAD.HI.U32 R6, R19, R2, RZ ;  /* 0x0000000213067227 */ /* 0x000fe200078e00ff */
[----:B------:R-:W-:-:S04]  /*2330*/  @P3 SHF.R.U32.HI R17, RZ, R3, R20 ;  /* 0x00000003ff113219 */ /* 0x000fc80000011614 */
[----:B------:R-:W-:Y:S01]  /*2340*/  @P3 SHF.R.U32.HI R19, RZ, R3, R6 ;  /* 0x00000003ff133219 */ /* 0x000fe20000011606 */
[----:B------:R-:W-:-:S04]  /*2350*/  IMAD R17, R72, R17, RZ ;  /* 0x0000001148117224 */ /* 0x000fc800078e02ff */
[----:B------:R-:W-:Y:S01]  /*2360*/  IMAD R6, R72, R19, RZ ;  /* 0x0000001348067224 */ /* 0x000fe200078e02ff */
[C---:B------:R-:W-:Y:S02]  /*2370*/  ISETP.GE.AND P0, PT, R5.reuse, R17, PT ;  /* 0x000000110500720c */ /* 0x040fe40003f06270 */
[----:B------:R-:W-:Y:S02]  /*2380*/  IADD3 R17, PT, PT, -R5, RZ, RZ ;  /* 0x000000ff05117210 */ /* 0x000fe40007ffe1ff */
[----:B------:R-:W-:Y:S01]  /*2390*/  ISETP.GE.OR P0, PT, R7, R6, P0 ;  /* 0x000000060700720c */ /* 0x000fe20000706670 */
[----:B------:R-:W-:-:S04]  /*23a0*/  IMAD.HI.U32 R6, R5, R2, RZ ;  /* 0x0000000205067227 */ /* 0x000fc800078e00ff */
[----:B------:R-:W-:Y:S01]  /*23b0*/  IMAD R8, R4, R17, R8 ;  /* 0x0000001104087224 */ /* 0x000fe200078e0208 */
[----:B------:R-:W-:-:S04]  /*23c0*/  SHF.R.U32.HI R6, RZ, R3, R6 ;  /* 0x00000003ff067219 */ /* 0x000fc80000011606 */
[----:B------:R-:W-:-:S03]  /*23d0*/  SEL R6, R5, R6, !P3 ;  /* 0x0000000605067207 */ /* 0x000fc60005800000 */
[----:B------:R-:W-:-:S04]  /*23e0*/  @!P0 IMAD.HI.U32 R16, R7, R2, RZ ;  /* 0x0000000207108227 */ /* 0x000fc800078e00ff */
[----:B------:R-:W-:Y:S01]  /*23f0*/  IMAD.MOV R2, RZ, RZ, -R6 ;  /* 0x000000ffff027224 */ /* 0x000fe200078e0a06 */
[----:B------:R-:W-:-:S03]  /*2400*/  @!P0 SHF.R.U32.HI R16, RZ, R3, R16 ;  /* 0x00000003ff108219 */ /* 0x000fc60000011610 */
[----:B------:R-:W-:Y:S01]  /*2410*/  IMAD R2, R72, R2, R5 ;  /* 0x0000000248027224 */ /* 0x000fe200078e0205 */
[----:B------:R-:W-:-:S05]  /*2420*/  @!P0 SEL R3, R7, R16, !P3 ;  /* 0x0000001007038207 */ /* 0x000fca0005800000 */
[--C-:B------:R-:W-:Y:S02]  /*2430*/  @!P0 IMAD.IADD R6, R6, 0x1, -R3.reuse ;  /* 0x0000000106068824 */ /* 0x100fe400078e0a03 */
[----:B------:R-:W-:Y:S01]  /*2440*/  @!P0 IMAD R3, R2, R19, R3 ;  /* 0x0000001302038224 */ /* 0x000fe200078e0203 */
[----:B------:R-:W-:Y:S01]  /*2450*/  IADD3 R2, PT, PT, -R7, RZ, RZ ;  /* 0x000000ff07027210 */ /* 0x000fe20007ffe1ff */
[----:B------:R-:W-:Y:S02]  /*2460*/  @!P0 IMAD R5, R72, R6, R7 ;  /* 0x0000000648058224 */ /* 0x000fe400078e0207 */
[----:B------:R-:W-:Y:S02]  /*2470*/  @!P0 IMAD.MOV.U32 R7, RZ, RZ, R3 ;  /* 0x000000ffff078224 */ /* 0x000fe400078e0003 */
[----:B------:R-:W-:Y:S02]  /*2480*/  IMAD R2, R18, R2, R11 ;  /* 0x0000000212027224 */ /* 0x000fe400078e020b */
[----:B------:R-:W-:-:S02]  /*2490*/  IMAD R8, R5, R4, R8 ;  /* 0x0000000405087224 */ /* 0x000fc400078e0208 */
[----:B------:R-:W-:Y:S02]  /*24a0*/  IMAD R11, R7, R18, R2 ;  /* 0x00000012070b7224 */ /* 0x000fe400078e0202 */
.L_x_34:
[----:B------:R-:W1:Y:S02]  /*24b0*/  LDCU UR8, c[0x0][0xb30] ;  /* 0x00016600ff0877ac */ /* 0x000e640008000800 */
[----:B-1----:R-:W-:-:S09]  /*24c0*/  UISETP.NE.AND UP0, UPT, UR8, 0x1, UPT ;  /* 0x000000010800788c */ /* 0x002fd2000bf05270 */
[----:B------:R-:W-:Y:S05]  /*24d0*/  BRA.U UP0, `(.L_x_35) ;  /* 0x0000000100407547 */ /* 0x000fea000b800000 */
[----:B------:R-:W1:Y:S08]  /*24e0*/  LDC.64 R4, c[0x0][0xb10] ;  /* 0x0002c400ff047b82 */ /* 0x000e700000000a00 */
[----:B------:R-:W2:Y:S08]  /*24f0*/  LDC.64 R2, c[0x0][0xb18] ;  /* 0x0002c600ff027b82 */ /* 0x000eb00000000a00 */
[----:B------:R-:W3:Y:S08]  /*2500*/  LDC R6, c[0x0][0xb20] ;  /* 0x0002c800ff067b82 */ /* 0x000ef00000000800 */
[----:B------:R-:W4:Y:S01]  /*2510*/  LDC R16, c[0x0][0xb0c] ;  /* 0x0002c300ff107b82 */ /* 0x000f220000000800 */
[----:B-1----:R-:W-:-:S05]  /*2520*/  IMAD.HI.U32 R4, R11, R4, RZ ;  /* 0x000000040b047227 */ /* 0x002fca00078e00ff */
[----:B------:R-:W-:Y:S01]  /*2530*/  SHF.R.U32.HI R4, RZ, R5, R4 ;  /* 0x00000005ff047219 */ /* 0x000fe20000011604 */
[----:B--2---:R-:W-:Y:S01]  /*2540*/  IMAD.HI.U32 R3, R8, R3, RZ ;  /* 0x0000000308037227 */ /* 0x004fe200078e00ff */
[----:B------:R-:W-:-:S04]  /*2550*/  ISETP.NE.AND P0, PT, R2, 0x1, PT ;  /* 0x000000010200780c */ /* 0x000fc80003f05270 */
[----:B---3--:R-:W-:-:S04]  /*2560*/  SHF.R.U32.HI R3, RZ, R6, R3 ;  /* 0x00000006ff037219 */ /* 0x008fc80000011603 */
[----:B------:R-:W-:Y:S02]  /*2570*/  SEL R3, R8, R3, !P0 ;  /* 0x0000000308037207 */ /* 0x000fe40004000000 */
[----:B----4-:R-:W-:-:S04]  /*2580*/  ISETP.NE.AND P1, PT, R16, 0x1, PT ;  /* 0x000000011000780c */ /* 0x010fc80003f25270 */
[----:B------:R-:W-:-:S05]  /*2590*/  SEL R4, R11, R4, !P1 ;  /* 0x000000040b047207 */ /* 0x000fca0004800000 */
[----:B------:R-:W-:Y:S02]  /*25a0*/  IMAD.IADD R5, R3, 0x1, -R4 ;  /* 0x0000000103057824 */ /* 0x000fe400078e0a04 */
[----:B------:R-:W-:Y:S02]  /*25b0*/  IMAD.IADD R3, R4, 0x1, -R3 ;  /* 0x0000000104037824 */ /* 0x000fe400078e0a03 */
[----:B------:R-:W-:Y:S02]  /*25c0*/  IMAD R11, R5, R16, R11 ;  /* 0x00000010050b7224 */ /* 0x000fe400078e020b */
[----:B------:R-:W-:-:S07]  /*25d0*/  IMAD R8, R3, R2, R8 ;  /* 0x0000000203087224 */ /* 0x000fce00078e0208 */
.L_x_35:
[----:B------:R-:W-:Y:S01]  /*25e0*/  VIADD R14, R14, 0x1 ;  /* 0x000000010e0e7836 */ /* 0x000fe20000000000 */
[----:B------:R-:W-:Y:S01]  /*25f0*/  PLOP3.LUT P1, PT, PT, PT, PT, 0x80, 0x8 ;  /* 0x000000000008781c */ /* 0x000fe20003f2f070 */
[----:B------:R-:W-:Y:S02]  /*2600*/  IMAD.IADD R165, R11, 0x1, R154 ;  /* 0x000000010ba57824 */ /* 0x000fe400078e029a */
[----:B------:R-:W-:Y:S01]  /*2610*/  IMAD.IADD R155, R8, 0x1, R143 ;  /* 0x00000001089b7824 */ /* 0x000fe200078e028f */
[----:B------:R-:W-:-:S04]  /*2620*/  ISETP.NE.AND P0, PT, R14, 0x2, PT ;  /* 0x000000020e00780c */ /* 0x000fc80003f05270 */
[----:B------:R-:W-:Y:S02]  /*2630*/  SEL R2, RZ, 0x1, P0 ;  /* 0x00000001ff027807 */ /* 0x000fe40000000000 */
[----:B------:R-:W-:Y:S02]  /*2640*/  SEL R14, R14, RZ, P0 ;  /* 0x000000ff0e0e7207 */ /* 0x000fe40000000000 */
[----:B------:R-:W-:Y:S01]  /*2650*/  LOP3.LUT R13, R13, R2, RZ, 0x3c, !PT ;  /* 0x000000020d0d7212 */ /* 0x000fe200078e3cff */
[----:B------:R-:W-:Y:S06]  /*2660*/  @P2 BRA `(.L_x_36) ;  /* 0xfffffff000982947 */ /* 0x000fec000383ffff */
[----:B------:R-:W-:Y:S01]  /*2670*/  UIADD3 UR4, UPT, UPT, UR4, 0x110, URZ ;  /* 0x0000011004047890 */ /* 0x000fe2000fffe0ff */
[----:B------:R-:W-:-:S03]  /*2680*/  SHF.L.U32 R3, R15, 0x1f, RZ ;  /* 0x0000001f0f037819 */ /* 0x000fc600000006ff */
[----:B------:R-:W-:-:S09]  /*2690*/  ULEA UR5, UR6, UR4, 0x3 ;  /* 0x0000000406057291 */ /* 0x000fd2000f8e18ff */
[----:B------:R-:W1:Y:S02]  /*26a0*/  SYNCS.PHASECHK.TRANS64.TRYWAIT P0, [UR5], R3 ;  /* 0x00000003ff0075a7 */ /* 0x000e640008001105 */
[----:B-1----:R-:W-:Y:S05]  /*26b0*/  @!P0 BRA `(.L_x_37) ;  /* 0x0000005400d88947 */ /* 0x002fea0003800000 */
.L_x_131:
[----:B------:R-:W-:-:S04]  /*26c0*/  UIADD3 UR6, UPT, UPT, UR6, 0x1, URZ ;  /* 0x0000000106067890 */ /* 0x000fc8000fffe0ff */
[----:B------:R-:W-:-:S04]  /*26d0*/  UISETP.NE.AND UP0, UPT, UR6, 0x22, UPT ;  /* 0x000000220600788c */ /* 0x000fc8000bf05270 */
[----:B------:R-:W-:Y:S02]  /*26e0*/  USEL UR7, URZ, 0x1, UP0 ;  /* 0x00000001ff077887 */ /* 0x000fe40008000000 */
[----:B------:R-:W-:-:S04]  /*26f0*/  USEL UR6, UR6, URZ, UP0 ;  /* 0x000000ff06067287 */ /* 0x000fc80008000000 */
[----:B------:R-:W-:Y:S01]  /*2700*/  ULEA UR5, UR6, UR4, 0x3 ;  /* 0x0000000406057291 */ /* 0x000fe2000f8e18ff */
[----:B------:R-:W-:-:S04]  /*2710*/  LOP3.LUT R2, R15, UR7, RZ, 0x3c, !PT ;  /* 0x000000070f027c12 */ /* 0x000fc8000f8e3cff */
[----:B-1----:R-:W-:-:S04]  /*2720*/  SHF.L.U32 R3, R2, 0x1f, RZ ;  /* 0x0000001f02037819 */ /* 0x002fc800000006ff */
[----:B------:R-:W1:Y:S02]  /*2730*/  SYNCS.PHASECHK.TRANS64.TRYWAIT P0, [UR5], R3 ;  /* 0x00000003ff0075a7 */ /* 0x000e640008001105 */
[----:B-1----:R-:W-:Y:S05]  /*2740*/  @!P0 BRA `(.L_x_38) ;  /* 0x0000005400cc8947 */ /* 0x002fea0003800000 */
.L_x_133:
        /* <DEDUP_REMOVED lines=9> */
.L_x_135:
        /* <DEDUP_REMOVED lines=9> */
.L_x_137:
        /* <DEDUP_REMOVED lines=9> */
.L_x_139:
        /* <DEDUP_REMOVED lines=9> */
.L_x_141:
        /* <DEDUP_REMOVED lines=9> */
.L_x_143:
        /* <DEDUP_REMOVED lines=9> */
.L_x_145:
        /* <DEDUP_REMOVED lines=9> */
.L_x_147:
        /* <DEDUP_REMOVED lines=9> */
.L_x_149:
        /* <DEDUP_REMOVED lines=9> */
.L_x_151:
        /* <DEDUP_REMOVED lines=9> */
.L_x_153:
        /* <DEDUP_REMOVED lines=9> */
.L_x_155:
        /* <DEDUP_REMOVED lines=9> */
.L_x_157:
        /* <DEDUP_REMOVED lines=9> */
.L_x_159:
        /* <DEDUP_REMOVED lines=9> */
.L_x_161:
        /* <DEDUP_REMOVED lines=9> */
.L_x_163:
        /* <DEDUP_REMOVED lines=9> */
.L_x_165:
        /* <DEDUP_REMOVED lines=9> */
.L_x_167:
        /* <DEDUP_REMOVED lines=9> */
.L_x_169:
        /* <DEDUP_REMOVED lines=9> */
.L_x_171:
        /* <DEDUP_REMOVED lines=9> */
.L_x_173:
        /* <DEDUP_REMOVED lines=9> */
.L_x_175:
        /* <DEDUP_REMOVED lines=9> */
.L_x_177:
        /* <DEDUP_REMOVED lines=9> */
.L_x_179:
        /* <DEDUP_REMOVED lines=9> */
.L_x_181:
        /* <DEDUP_REMOVED lines=9> */
.L_x_183:
        /* <DEDUP_REMOVED lines=9> */
.L_x_185:
        /* <DEDUP_REMOVED lines=9> */
.L_x_187:
        /* <DEDUP_REMOVED lines=9> */
.L_x_189:
        /* <DEDUP_REMOVED lines=9> */
.L_x_191:
        /* <DEDUP_REMOVED lines=9> */
.L_x_193:
        /* <DEDUP_REMOVED lines=9> */
.L_x_195:
[----:B------:R-:W-:-:S04]  /*38c0*/  UIADD3 UR6, UPT, UPT, UR6, 0x1, URZ ;  /* 0x0000000106067890 */ /* 0x000fc8000fffe0ff */
[----:B------:R-:W-:-:S04]  /*38d0*/  UISETP.NE.AND UP0, UPT, UR6, 0x22, UPT ;  /* 0x000000220600788c */ /* 0x000fc8000bf05270 */
[----:B------:R-:W-:Y:S02]  /*38e0*/  USEL UR5, URZ, 0x1, UP0 ;  /* 0x00000001ff057887 */ /* 0x000fe40008000000 */
[----:B------:R-:W-:-:S04]  /*38f0*/  USEL UR6, UR6, URZ, UP0 ;  /* 0x000000ff06067287 */ /* 0x000fc80008000000 */
[----:B------:R-:W-:Y:S01]  /*3900*/  ULEA UR6, UR6, UR4, 0x3 ;  /* 0x0000000406067291 */ /* 0x000fe2000f8e18ff */
[----:B-1----:R-:W-:-:S04]  /*3910*/  LOP3.LUT R3, R2, UR5, RZ, 0x3c, !PT ;  /* 0x0000000502037c12 */ /* 0x002fc8000f8e3cff */
[----:B------:R-:W-:Y:S01]  /*3920*/  SHF.L.U32 R3, R3, 0x1f, RZ ;  /* 0x0000001f03037819 */ /* 0x000fe200000006ff */
[----:B----4-:R-:W-:-:S07]  /*3930*/  IMAD.U32 R0, RZ, RZ, UR6 ;  /* 0x00000006ff007e24 */ /* 0x010fce000f8e00ff */
.L_x_70:
[----:B-1----:R1:W2:Y:S02]  /*3940*/  SYNCS.PHASECHK.TRANS64.TRYWAIT P0, [R0+URZ], R3 ;  /* 0x00000003000075a7 */ /* 0x0022a400080011ff */
[----:B--2---:R-:W-:Y:S05]  /*3950*/  @!P0 NANOSLEEP.SYNCS 0x989680 ;  /* 0x009896800000895d */ /* 0x004fea0003900000 */
[----:B------:R-:W2:Y:S02]  /*3960*/  @!P0 SYNCS.PHASECHK.TRANS64 P0, [R0+URZ], R3 ;  /* 0x00000003000085a7 */ /* 0x000ea400080010ff */
[----:B--2---:R-:W-:Y:S05]  /*3970*/  @P0 EXIT ;  /* 0x000000000000094d */ /* 0x004fea0003800000 */
[----:B------:R-:W-:Y:S05]  /*3980*/  BRA `(.L_x_70) ;  /* 0xfffffffc00ec7947 */ /* 0x000fea000383ffff */
.L_x_18:
[----:B------:R-:W-:-:S04]  /*3990*/  UISETP.NE.AND UP1, UPT, UR37, URZ, UPT ;  /* 0x000000ff2500728c */ /* 0x000fc8000bf25270 */
[----:B------:R-:W-:-:S09]  /*39a0*/  UISETP.NE.OR UP1, UPT, UR8, 0x1, UP1 ;  /* 0x000000010800788c */ /* 0x000fd20008f25670 */
[----:B------:R-:W-:Y:S05]  /*39b0*/  BRA.U UP1, `(.L_x_71) ;  /* 0x0000000501487547 */ /* 0x000fea000b800000 */
[----:B------:R-:W-:Y:S01]  /*39c0*/  ISETP.NE.AND P2, PT, R2, RZ, PT ;  /* 0x000000ff0200720c */ /* 0x000fe20003f45270 */
[----:B------:R-:W-:Y:S01]  /*39d0*/  IMAD.MOV.U32 R12, RZ, RZ, 0x1 ;  /* 0x00000001ff0c7424 */ /* 0x000fe200078e00ff */
[----:B------:R-:W-:Y:S02]  /*39e0*/  CS2R R10, SRZ ;  /* 0x00000000000a7805 */ /* 0x000fe4000001ff00 */
[----:B------:R-:W-:Y:S01]  /*39f0*/  CS2R R8, SRZ ;  /* 0x0000000000087805 */ /* 0x000fe2000001ff00 */
[----:B------:R-:W-:Y:S01]  /*3a00*/  UMOV UR4, 0x400 ;  /* 0x0000040000047882 */ /* 0x000fe20000000000 */
[----:B------:R-:W-:Y:S01]  /*3a10*/  UMOV UR6, URZ ;  /* 0x000000ff00067c82 */ /* 0x000fe20008000000 */
[----:B------:R-:W-:-:S12]  /*3a20*/  ULEA UR37, UR37, UR4, 0x18 ;  /* 0x0000000425257291 */ /* 0x000fd8000f8ec0ff */
.L_x_75:
[----:B------:R-:W-:Y:S02]  /*3a30*/  LEA R0, R8, UR37, 0x3 ;  /* 0x0000002508007c11 */ /* 0x000fe4000f8e18ff */
[----:B------:R-:W-:-:S03]  /*3a40*/  SHF.L.U32 R5, R9, 0x1f, RZ ;  /* 0x0000001f09057819 */ /* 0x000fc600000006ff */
[----:B------:R-:W-:Y:S01]  /*3a50*/  VIADD R4, R0, 0x2b0 ;  /* 0x000002b000047836 */ /* 0x000fe20000000000 */
[----:B------:R-:W1:Y:S02]  /*3a60*/  SYNCS.PHASECHK.TRANS64.TRYWAIT P0, [R0+URZ+0x2a0], R5 ;  /* 0x0002a005000075a7 */ /* 0x000e6400080011ff */
[----:B-1----:R-:W-:Y:S05]  /*3a70*/  @!P0 BRA `(.L_x_72) ;  /* 0x0000005000008947 */ /* 0x002fea0003800000 */
.L_x_196:
[----:B------:R-:W-:Y:S01]  /*3a80*/  ULEA UR5, UR6, UR37, 0x3 ;  /* 0x0000002506057291 */ /* 0x000fe2000f8e18ff */
[----:B------:R-:W-:Y:S02]  /*3a90*/  PRMT R4, RZ, 0x654, R4 ;  /* 0x00000654ff047816 */ /* 0x000fe40000000004 */
[----:B-1----:R-:W-:Y:S01]  /*3aa0*/  SHF.L.U32 R5, R12, 0x1f, RZ ;  /* 0x0000001f0c057819 */ /* 0x002fe200000006ff */
[----:B------:R-:W-:Y:S01]  /*3ab0*/  UIADD3 UR4, UPT, UPT, UR5, 0x240, URZ ;  /* 0x0000024005047890 */ /* 0x000fe2000fffe0ff */
[----:B------:R1:W-:Y:S05]  /*3ac0*/  SYNCS.ARRIVE.TRANS64.RED.A1T0 RZ, [R4+URZ], RZ ;  /* 0x000000ff04ff79a7 */ /* 0x0003ea00081004ff */
[----:B------:R-:W-:Y:S01]  /*3ad0*/  IMAD.U32 R7, RZ, RZ, UR4 ;  /* 0x00000004ff077e24 */ /* 0x000fe2000f8e00ff */
[----:B------:R-:W2:Y:S04]  /*3ae0*/  SYNCS.PHASECHK.TRANS64.TRYWAIT P0, [UR5+0x250], R5 ;  /* 0x00025005ff0075a7 */ /* 0x000ea80008001105 */
[----:B------:R-:W-:Y:S01]  /*3af0*/  PRMT R6, R2, 0x654, R7 ;  /* 0x0000065402067816 */ /* 0x000fe20000000007 */
[----:B-1----:R-:W-:Y:S01]  /*3b00*/  @!P2 IMAD.MOV.U32 R4, RZ, RZ, 0x10 ;  /* 0x00000010ff04a424 */ /* 0x002fe200078e00ff */
[----:B--2---:R-:W-:Y:S06]  /*3b10*/  @!P0 BRA `(.L_x_73) ;  /* 0x0000004c00ec8947 */ /* 0x004fec0003800000 */
.L_x_198:
[----:B------:R-:W-:Y:S01]  /*3b20*/  ULEA UR4, UR6, UR37, 0x4 ;  /* 0x0000002506047291 */ /* 0x000fe2000f8e20ff */
[----:B------:R-:W-:Y:S01]  /*3b30*/  SEL R3, R6, R3, !P2 ;  /* 0x0000000306037207 */ /* 0x000fe20005000000 */
[----:B------:R-:W-:Y:S01]  /*3b40*/  UIADD3 UR5, UPT, UPT, UR5, 0x240, URZ ;  /* 0x0000024005057890 */ /* 0x000fe2000fffe0ff */
[----:B-1----:R-:W-:Y:S01]  /*3b50*/  LEA R0, R11, UR37, 0x3 ;  /* 0x000000250b007c11 */ /* 0x002fe2000f8e18ff */
[----:B------:R-:W-:Y:S01]  /*3b60*/  UIADD3 UR4, UPT, UPT, UR4, 0x2d0, URZ ;  /* 0x000002d004047890 */ /* 0x000fe2000fffe0ff */
[----:B------:R-:W-:Y:S01]  /*3b70*/  SHF.L.U32 R5, R10, 0x1f, RZ ;  /* 0x0000001f0a057819 */ /* 0x000fe200000006ff */
[----:B------:R1:W-:Y:S01]  /*3b80*/  @!P2 SYNCS.ARRIVE.TRANS64.RED RZ, [R3+URZ], R4 ;  /* 0x0000000403ffa9a7 */ /* 0x0003e200080004ff */
[----:B------:R-:W-:Y:S01]  /*3b90*/  UIADD3 UR6, UPT, UPT, UR6, 0x1, URZ ;  /* 0x0000000106067890 */ /* 0x000fe2000fffe0ff */
[----:B------:R-:W-:-:S03]  /*3ba0*/  VIADD R8, R8, 0x1 ;  /* 0x0000000108087836 */ /* 0x000fc60000000000 */
[----:B------:R-:W-:Y:S02]  /*3bb0*/  UISETP.NE.AND UP0, UPT, UR6, 0x2, UPT ;  /* 0x000000020600788c */ /* 0x000fe4000bf05270 */
[----:B------:R-:W-:Y:S06]  /*3bc0*/  UGETNEXTWORKID.BROADCAST [UR4], [UR5] ;  /* 0x00000000040073ca */ /* 0x000fec0008000100 */
[----:B------:R-:W-:Y:S01]  /*3bd0*/  USEL UR4, URZ, 0x1, UP0 ;  /* 0x00000001ff047887 */ /* 0x000fe20008000000 */
[----:B------:R-:W-:Y:S01]  /*3be0*/  ISETP.NE.AND P0, PT, R8, 0x2, PT ;  /* 0x000000020800780c */ /* 0x000fe20003f05270 */
[----:B------:R-:W-:Y:S01]  /*3bf0*/  USEL UR6, UR6, URZ, UP0 ;  /* 0x000000ff06067287 */ /* 0x000fe20008000000 */
[----:B------:R-:W2:Y:S03]  /*3c00*/  SYNCS.PHASECHK.TRANS64.TRYWAIT P1, [R0+URZ+0x240], R5 ;  /* 0x00024005000075a7 */ /* 0x000ea600080211ff */
[----:B------:R-:W-:Y:S01]  /*3c10*/  LOP3.LUT R12, R12, UR4, RZ, 0x3c, !PT ;  /* 0x000000040c0c7c12 */ /* 0x000fe2000f8e3cff */
[----:B-12---:R-:W-:Y:S07]  /*3c20*/  @!P1 BRA `(.L_x_74) ;  /* 0x0000004c00c09947 */ /* 0x006fee0003800000 */
.L_x_199:
[C---:B------:R-:W-:Y:S01]  /*3c30*/  LEA R4, R11.reuse, UR37, 0x4 ;  /* 0x000000250b047c11 */ /* 0x040fe2000f8e20ff */
[----:B-1----:R-:W-:Y:S01]  /*3c40*/  VIADD R0, R0, 0x250 ;  /* 0x0000025000007836 */ /* 0x002fe20000000000 */
[----:B------:R-:W-:Y:S01]  /*3c50*/  SEL R8, R8, RZ, P0 ;  /* 0x000000ff08087207 */ /* 0x000fe20000000000 */
[----:B------:R-:W-:-:S03]  /*3c60*/  VIADD R11, R11, 0x1 ;  /* 0x000000010b0b7836 */ /* 0x000fc60000000000 */
[----:B------:R-:W1:Y:S01]  /*3c70*/  LDS.128 R4, [R4+0x2d0] ;  /* 0x0002d00004047984 */ /* 0x000e620000000c00 */
[----:B------:R-:W-:Y:S02]  /*3c80*/  PRMT R0, RZ, 0x654, R0 ;  /* 0x00000654ff007816 */ /* 0x000fe40000000000 */
[C---:B------:R-:W-:Y:S01]  /*3c90*/  ISETP.NE.AND P1, PT, R11.reuse, 0x2, PT ;  /* 0x000000020b00780c */ /* 0x040fe20003f25270 */
[----:B------:R-:W-:Y:S01]  /*3ca0*/  @!PT LDS RZ, [RZ] ;  /* 0x00000000fffff984 */ /* 0x000fe20000000800 */
[----:B------:R-:W-:Y:S01]  /*3cb0*/  @!PT LDS RZ, [RZ] ;  /* 0x00000000fffff984 */ /* 0x000fe20000000800 */
[----:B------:R-:W-:Y:S01]  /*3cc0*/  @!PT LDS RZ, [RZ] ;  /* 0x00000000fffff984 */ /* 0x000fe20000000800 */
[----:B------:R-:W-:Y:S01]  /*3cd0*/  @!PT LDS RZ, [RZ] ;  /* 0x00000000fffff984 */ /* 0x000fe20000000800 */
[----:B------:R2:W-:Y:S06]  /*3ce0*/  MEMBAR.ALL.CTA ;  /* 0x0000000000007992 */ /* 0x0005ec0000008000 */
[----:B--2---:R-:W2:Y:S01]  /*3cf0*/  FENCE.VIEW.ASYNC.S ;  /* 0x00000000000073c6 */ /* 0x004ea20000000000 */
[----:B------:R-:W-:Y:S01]  /*3d00*/  SEL R11, R11, RZ, P1 ;  /* 0x000000ff0b0b7207 */ /* 0x000fe20000800000 */
[----:B--2---:R2:W-:Y:S01]  /*3d10*/  SYNCS.ARRIVE.TRANS64.RED.A1T0 RZ, [R0+URZ], RZ ;  /* 0x000000ff00ff79a7 */ /* 0x0045e200081004ff */
[----:B-1----:R-:W-:-:S02]  /*3d20*/  LOP3.LUT P3, RZ, R6, 0x1, RZ, 0xc0, !PT ;  /* 0x0000000106ff7812 */ /* 0x002fc4000786c0ff */
[----:B------:R-:W-:-:S04]  /*3d30*/  SEL R5, RZ, 0x1, P1 ;  /* 0x00000001ff057807 */ /* 0x000fc80000800000 */
[----:B------:R-:W-:Y:S02]  /*3d40*/  LOP3.LUT R10, R10, R5, RZ, 0x3c, !PT ;  /* 0x000000050a0a7212 */ /* 0x000fe400078e3cff */
[----:B--2---:R-:W-:-:S04]  /*3d50*/  SEL R0, RZ, 0x1, P0 ;  /* 0x00000001ff007807 */ /* 0x004fc80000000000 */
[----:B------:R-:W-:Y:S01]  /*3d60*/  LOP3.LUT R9, R9, R0, RZ, 0x3c, !PT ;  /* 0x0000000009097212 */ /* 0x000fe200078e3cff */
[----:B------:R-:W-:Y:S06]  /*3d70*/  @P3 BRA `(.L_x_75) ;  /* 0xfffffffc002c3947 */ /* 0x000fec000383ffff */
[----:B------:R-:W-:Y:S01]  /*3d80*/  ULEA UR5, UR6, UR37, 0x3 ;  /* 0x0000002506057291 */ /* 0x000fe2000f8e18ff */
[----:B------:R-:W-:-:S08]  /*3d90*/  SHF.L.U32 R3, R12, 0x1f, RZ ;  /* 0x0000001f0c037819 */ /* 0x000fd000000006ff */
[----:B------:R-:W1:Y:S02]  /*3da0*/  SYNCS.PHASECHK.TRANS64 P0, [UR5+0x250], R3 ;  /* 0x00025003ff0075a7 */ /* 0x000e640008001005 */
[----:B-1----:R-:W-:Y:S05]  /*3db0*/  @P0 BRA `(.L_x_76) ;  /* 0x0000000000080947 */ /* 0x002fea0003800000 */
[----:B------:R-:W1:Y:S02]  /*3dc0*/  SYNCS.PHASECHK.TRANS64.TRYWAIT P0, [UR5+0x250], R3 ;  /* 0x00025003ff0075a7 */ /* 0x000e640008001105 */
[----:B-1----:R-:W-:Y:S05]  /*3dd0*/  @!P0 BRA `(.L_x_77) ;  /* 0x0000004c00688947 */ /* 0x002fea0003800000 */
.L_x_76:
[----:B------:R-:W-:-:S04]  /*3de0*/  UIADD3 UR4, UPT, UPT, UR6, 0x1, URZ ;  /* 0x0000000106047890 */ /* 0x000fc8000fffe0ff */
[----:B------:R-:W-:-:S04]  /*3df0*/  UISETP.NE.AND UP0, UPT, UR4, 0x2, UPT ;  /* 0x000000020400788c */ /* 0x000fc8000bf05270 */
[----:B------:R-:W-:Y:S02]  /*3e00*/  USEL UR7, URZ, 0x1, UP0 ;  /* 0x00000001ff077887 */ /* 0x000fe40008000000 */
[----:B------:R-:W-:-:S04]  /*3e10*/  USEL UR4, UR4, URZ, UP0 ;  /* 0x000000ff04047287 */ /* 0x000fc80008000000 */
[----:B------:R-:W-:Y:S01]  /*3e20*/  ULEA UR4, UR4, UR37, 0x3 ;  /* 0x0000002504047291 */ /* 0x000fe2000f8e18ff */
[----:B-1----:R-:W-:-:S04]  /*3e30*/  LOP3.LUT R3, R12, UR7, RZ, 0x3c, !PT ;  /* 0x000000070c037c12 */ /* 0x002fc8000f8e3cff */
[----:B------:R-:W-:-:S04]  /*3e40*/  SHF.L.U32 R0, R3, 0x1f, RZ ;  /* 0x0000001f03007819 */ /* 0x000fc800000006ff */
[----:B------:R-:W1:Y:S02]  /*3e50*/  SYNCS.PHASECHK.TRANS64 P0, [UR4+0x250], R0 ;  /* 0x00025000ff0075a7 */ /* 0x000e640008001004 */
[----:B-1----:R-:W-:Y:S05]  /*3e60*/  @P0 EXIT ;  /* 0x000000000000094d */ /* 0x002fea0003800000 */
[----:B------:R-:W-:Y:S02]  /*3e70*/  SHF.L.U32 R3, R3, 0x1f, RZ ;  /* 0x0000001f03037819 */ /* 0x000fe400000006ff */
[----:B------:R-:W-:-:S07]  /*3e80*/  MOV R0, UR4 ;  /* 0x0000000400007c02 */ /* 0x000fce0008000f00 */
.L_x_78:
[----:B-1----:R1:W2:Y:S02]  /*3e90*/  SYNCS.PHASECHK.TRANS64.TRYWAIT P0, [R0+URZ+0x250], R3 ;  /* 0x00025003000075a7 */ /* 0x0022a400080011ff */
[----:B--2---:R-:W-:Y:S05]  /*3ea0*/  @!P0 NANOSLEEP.SYNCS 0x989680 ;  /* 0x009896800000895d */ /* 0x004fea0003900000 */
[----:B------:R-:W2:Y:S02]  /*3eb0*/  @!P0 SYNCS.PHASECHK.TRANS64 P0, [R0+URZ+0x250], R3 ;  /* 0x00025003000085a7 */ /* 0x000ea400080010ff */
[----:B--2---:R-:W-:Y:S05]  /*3ec0*/  @P0 EXIT ;  /* 0x000000000000094d */ /* 0x004fea0003800000 */
[----:B------:R-:W-:Y:S05]  /*3ed0*/  BRA `(.L_x_78) ;  /* 0xfffffffc00ec7947 */ /* 0x000fea000383ffff */
.L_x_71:
[----:B------:R-:W-:-:S09]  /*3ee0*/  UISETP.NE.AND UP1, UPT, UR8, URZ, UPT ;  /* 0x000000ff0800728c */ /* 0x000fd2000bf25270 */
[----:B------:R-:W-:Y:S05]  /*3ef0*/  BRA.U UP1, `(.L_x_79) ;  /* 0x0000000d01607547 */ /* 0x000fea000b800000 */
[----:B------:R-:W-:Y:S01]  /*3f00*/  UMOV UR4, 0x40 ;  /* 0x0000004000047882 */ /* 0x000fe20000000000 */
[----:B------:R-:W-:Y:S01]  /*3f10*/  NOP ;  /* 0x0000000000007918 */ /* 0x000fe20000000000 */
[----:B------:R-:W-:Y:S01]  /*3f20*/  ULEA UR4, UR37, UR4, 0x18 ;  /* 0x0000000425047291 */ /* 0x000fe2000f8ec0ff */
[----:B------:R-:W-:Y:S02]  /*3f30*/  UMOV UR5, 0x400 ;  /* 0x0000040000057882 */ /* 0x000fe40000000000 */
[----:B------:R-:W-:-:S06]  /*3f40*/  ULEA UR37, UR37, UR5, 0x18 ;  /* 0x0000000525257291 */ /* 0x000fcc000f8ec0ff */
[----:B------:R-:W1:Y:S02]  /*3f50*/  LDS.U8 R0, [UR4+0x1c] ;  /* 0x00001c04ff007984 */ /* 0x000e640008000000 */
[----:B-1----:R-:W-:-:S13]  /*3f60*/  ISETP.NE.AND P0, PT, R0, RZ, PT ;  /* 0x000000ff0000720c */ /* 0x002fda0003f05270 */
[----:B------:R-:W-:Y:S05]  /*3f70*/  @P0 BRA `(.L_x_80) ;  /* 0x0000000000580947 */ /* 0x000fea0003800000 */
[----:B------:R-:W-:-:S13]  /*3f80*/  ELECT P0, URZ, PT ;  /* 0x0000000000ff782f */ /* 0x000fda0003800000 */
[----:B------:R-:W-:Y:S05]  /*3f90*/  @!P0 BRA `(.L_x_81) ;  /* 0x0000000000608947 */ /* 0x000fea0003800000 */
[----:B------:R-:W-:Y:S01]  /*3fa0*/  UMOV UR5, 0x10 ;  /* 0x0000001000057882 */ /* 0x000fe20000000000 */
[----:B------:R-:W-:Y:S01]  /*3fb0*/  HFMA2 R0, -RZ, RZ, 0, 5.9604644775390625e-08 ;  /* 0x00000001ff007431 */ /* 0x000fe200000001ff */
[----:B------:R-:W-:-:S03]  /*3fc0*/  MOV R2, 0xffff ;  /* 0x0000ffff00027802 */ /* 0x000fc60000000f00 */
[----:B------:R-:W-:Y:S04]  /*3fd0*/  DEPBAR.LE SB1, 0x36 ;  /* 0x00009d800000791a */ /* 0x000fe80000000000 */
[----:B------:R-:W1:Y:S02]  /*3fe0*/  UTCATOMSWS.FIND_AND_SET.ALIGN UP0, UR5, UR5 ;  /* 0x00000005000575e3 */ /* 0x000e640008000800 */
[----:B-1----:R-:W-:Y:S01]  /*3ff0*/  MOV R3, UR5 ;  /* 0x0000000500037c02 */ /* 0x002fe20008000f00 */
[----:B------:R-:W-:Y:S06]  /*4000*/  BRA.U UP0, `(.L_x_82) ;  /* 0x0000000100187547 */ /* 0x000fec000b800000 */
.L_x_83:
[----:B------:R-:W-:Y:S05]  /*4010*/  NANOSLEEP 0x64 ;  /* 0x000000640000795d */ /* 0x000fea0003800000 */
[----:B------:R-:W-:-:S05]  /*4020*/  UMOV UR5, 0x10 ;  /* 0x0000001000057882 */ /* 0x000fca0000000000 */
[----:B------:R-:W-:Y:S04]  /*4030*/  DEPBAR.LE SB1, 0x36 ;  /* 0x00009d800000791a */ /* 0x000fe80000000000 */
[----:B------:R-:W1:Y:S02]  /*4040*/  UTCATOMSWS.FIND_AND_SET.ALIGN UP0, UR5, UR5 ;  /* 0x00000005000575e3 */ /* 0x000e640008000800 */
[----:B-1----:R-:W-:Y:S01]  /*4050*/  MOV R3, UR5 ;  /* 0x0000000500037c02 */ /* 0x002fe20008000f00 */
[----:B------:R-:W-:Y:S05]  /*4060*/  BRA.U !UP0, `(.L_x_83) ;  /* 0xfffffffd08e87547 */ /* 0x000fea000b83ffff */
.L_x_82:
[-C--:B------:R-:W-:Y:S02]  /*4070*/  SHF.L.U32 R2, R2, R3.reuse, RZ ;  /* 0x0000000302027219 */ /* 0x080fe400000006ff */
[----:B------:R-:W-:Y:S01]  /*4080*/  SHF.L.U32 R0, R0, R3, RZ ;  /* 0x0000000300007219 */ /* 0x000fe200000006ff */
[----:B------:R-:W-:Y:S02]  /*4090*/  IMAD.SHL.U32 R3, R3, 0x20, RZ ;  /* 0x0000002003037824 */ /* 0x000fe400078e00ff */
[----:B------:R1:W-:Y:S04]  /*40a0*/  ATOMS.OR RZ, [UR4+0x14], R2 ;  /* 0x00001402ffff798c */ /* 0x0003e8000b000004 */
[----:B------:R1:W-:Y:S04]  /*40b0*/  ATOMS.OR RZ, [UR4+0x18], R0 ;  /* 0x00001800ffff798c */ /* 0x0003e8000b000004 */
[----:B------:R1:W-:Y:S01]  /*40c0*/  STS [UR37+0x2f0], R3 ;  /* 0x0002f003ff007988 */ /* 0x0003e20008000825 */
[----:B------:R-:W-:Y:S05]  /*40d0*/  BRA `(.L_x_81) ;  /* 0x0000000000107947 */ /* 0x000fea0003800000 */
.L_x_80:
[----:B------:R-:W-:Y:S02]  /*40e0*/  MOV R0, 0xffffffff ;  /* 0xffffffff00007802 */ /* 0x000fe40000000f00 */
[----:B------:R-:W-:-:S03]  /*40f0*/  MOV R2, 0x4120 ;  /* 0x0000412000027802 */ /* 0x000fc60000000f00 */
[----:B------:R1:W-:Y:S04]  /*4100*/  STS [UR37+0x2f0], R0 ;  /* 0x0002f000ff007988 */ /* 0x0003e80008000825 */
[----:B-1-3-5:R-:W-:Y:S05]  /*4110*/  CALL.REL.NOINC `($__internal_1_$__cuda_sm10x_tcgen05_guardrail_trap_phase_invalid_during_alloc) ;  /* 0x0000004c00e47944 */ /* 0x02afea0003c00000 */
.L_x_81:
[----:B------:R-:W-:Y:S05]  /*4120*/  WARPSYNC.ALL ;  /* 0x0000000000007948 */ /* 0x000fea0003800000 */
[----:B------:R-:W2:Y:S01]  /*4130*/  S2UR UR6, SR_CgaCtaId ;  /* 0x00000000000679c3 */ /* 0x000ea20000008800 */
[----:B------:R-:W-:Y:S01]  /*4140*/  UMOV UR4, 0x400 ;  /* 0x0000040000047882 */ /* 0x000fe20000000000 */
[----:B------:R-:W-:-:S06]  /*4150*/  NOP ;  /* 0x0000000000007918 */ /* 0x000fcc0000000000 */
[----:B------:R-:W-:Y:S06]  /*4160*/  BAR.ARV 0x6, 0xa0 ;  /* 0x0182800000007b1d */ /* 0x000fec0000002000 */
[----:B------:R-:W4:Y:S01]  /*4170*/  LDCU UR7, c[0x0][0x38c] ;  /* 0x00007180ff0777ac */ /* 0x000f220008000800 */
[----:B------:R-:W-:Y:S01]  /*4180*/  IMAD.MOV.U32 R11, RZ, RZ, 0x1 ;  /* 0x00000001ff0b7424 */ /* 0x000fe200078e00ff */
[----:B------:R-:W-:Y:S01]  /*4190*/  CS2R R8, SRZ ;  /* 0x0000000000087805 */ /* 0x000fe2000001ff00 */
[----:B------:R-:W-:Y:S01]  /*41a0*/  IMAD.MOV.U32 R10, RZ, RZ, RZ ;  /* 0x000000ffff0a7224 */ /* 0x000fe200078e00ff */
[----:B------:R-:W-:Y:S01]  /*41b0*/  UMOV UR17, URZ ;  /* 0x000000ff00117c82 */ /* 0x000fe20008000000 */
[----:B------:R-:W-:Y:S01]  /*41c0*/  UMOV UR16, URZ ;  /* 0x000000ff00107c82 */ /* 0x000fe20008000000 */
[----:B------:R-:W-:Y:S01]  /*41d0*/  UMOV UR20, 0x0 ;  /* 0x0000000000147882 */ /* 0x000fe20000000000 */
[----:B------:R-:W-:Y:S01]  /*41e0*/  UMOV UR21, 0x8108410 ;  /* 0x0810841000157882 */ /* 0x000fe20000000000 */
[----:B--2---:R-:W-:Y:S01]  /*41f0*/  ULEA UR6, UR6, UR4, 0x18 ;  /* 0x0000000406067291 */ /* 0x004fe2000f8ec0ff */
[----:B------:R-:W2:Y:S03]  /*4200*/  LDCU UR4, c[0x0][0x38c] ;  /* 0x00007180ff0477ac */ /* 0x000ea60008000800 */
[----:B------:R-:W-:-:S02]  /*4210*/  UIADD3 UR11, UPT, UPT, UR6, 0x26600, URZ ;  /* 0x00026600060b7890 */ /* 0x000fc4000fffe0ff */
[----:B----4-:R-:W-:-:S03]  /*4220*/  UIADD3 UR7, UPT, UPT, UR7, 0x1f, URZ ;  /* 0x0000001f07077890 */ /* 0x010fc6000fffe0ff */
[----:B-1----:R-:W1:Y:S01]  /*4230*/  LDS R0, [UR6+0x2f0] ;  /* 0x0002f006ff007984 */ /* 0x002e620008000800 */
[----:B------:R-:W-:Y:S02]  /*4240*/  UIADD3 UR18, UPT, UPT, UR6, 0x4600, URZ ;  /* 0x0000460006127890 */ /* 0x000fe4000fffe0ff */
[----:B------:R-:W-:Y:S02]  /*4250*/  USHF.R.S32.HI UR5, URZ, 0x1f, UR7 ;  /* 0x0000001fff057899 */ /* 0x000fe40008011407 */
[----:B------:R-:W-:Y:S02]  /*4260*/  USHF.R.U32.HI UR11, URZ, 0x4, UR11 ;  /* 0x00000004ff0b7899 */ /* 0x000fe4000801160b */
[----:B------:R-:W-:Y:S02]  /*4270*/  ULEA.HI UR5, UR5, UR7, URZ, 0x5 ;  /* 0x0000000705057291 */ /* 0x000fe4000f8f28ff */
[----:B------:R-:W-:Y:S02]  /*4280*/  USHF.R.U32.HI UR18, URZ, 0x4, UR18 ;  /* 0x00000004ff127899 */ /* 0x000fe40008011612 */
[----:B------:R-:W-:-:S02]  /*4290*/  USHF.R.S32.HI UR5, URZ, 0x5, UR5 ;  /* 0x00000005ff057899 */ /* 0x000fc40008011405 */
[----:B------:R-:W-:Y:S02]  /*42a0*/  ULOP3.LUT UR11, UR11, 0x3fff, URZ, 0xc0, !UPT ;  /* 0x00003fff0b0b7892 */ /* 0x000fe4000f8ec0ff */
[----:B------:R-:W-:Y:S02]  /*42b0*/  UISETP.LT.AND UP0, UPT, UR5, 0x1, UPT ;  /* 0x000000010500788c */ /* 0x000fe4000bf01270 */
[----:B------:R-:W-:Y:S02]  /*42c0*/  ULOP3.LUT UR18, UR18, 0x3fff, URZ, 0xc0, !UPT ;  /* 0x00003fff12127892 */ /* 0x000fe4000f8ec0ff */
[----:B------:R-:W-:Y:S02]  /*42d0*/  USEL UR10, UR5, 0x1, !UP0 ;  /* 0x00000001050a7887 */ /* 0x000fe4000c000000 */
[----:B------:R-:W-:Y:S02]  /*42e0*/  ULOP3.LUT UR11, UR11, 0x10000, URZ, 0xfc, !UPT ;  /* 0x000100000b0b7892 */ /* 0x000fe4000f8efcff */
[----:B------:R-:W-:-:S02]  /*42f0*/  UIADD3 UR10, UPT, UPT, -UR10, URZ, URZ ;  /* 0x000000ff0a0a7290 */ /* 0x000fc4000fffe1ff */
[----:B--2---:R-:W-:Y:S01]  /*4300*/  UISETP.GE.AND UP3, UPT, UR4, 0x1, UPT ;  /* 0x000000010400788c */ /* 0x004fe2000bf66270 */
[----:B-1----:R-:W-:-:S15]  /*4310*/  R2UR UR19, R0 ;  /* 0x00000000001372ca */ /* 0x002fde00000e0000 */
.L_x_90:
[----:B------:R-:W-:Y:S02]  /*4320*/  LEA R0, R10, UR6, 0x3 ;  /* 0x000000060a007c11 */ /* 0x000fe4000f8e18ff */
[----:B------:R-:W-:Y:S02]  /*4330*/  SHF.L.U32 R5, R9, 0x1f, RZ ;  /* 0x0000001f09057819 */ /* 0x000fe400000006ff */
[----:B------:R-:W-:Y:S01]  /*4340*/  PLOP3.LUT P0, PT, PT, PT, UP3, 0x80, 0x8 ;  /* 0x000000000008781c */ /* 0x000fe20003f0f038 */
[----:B------:R-:W-:Y:S01]  /*4350*/  VIADD R3, R0, 0x250 ;  /* 0x0000025000037836 */ /* 0x000fe20000000000 */
[----:B-1----:R-:W1:Y:S02]  /*4360*/  SYNCS.PHASECHK.TRANS64.TRYWAIT P1, [R0+URZ+0x240], R5 ;  /* 0x00024005000075a7 */ /* 0x002e6400080211ff */
[----:B-1--4-:R-:W-:Y:S09]  /*4370*/  @!P1 BRA `(.L_x_84) ;  /* 0x0000004800189947 */ /* 0x012ff20003800000 */
.L_x_201:
[----:B------:R-:W-:Y:S01]  /*4380*/  LEA R4, R10, UR6, 0x4 ;  /* 0x000000060a047c11 */ /* 0x000fe2000f8e20ff */
[----:B------:R-:W-:Y:S01]  /*4390*/  @UP3 ULEA UR4, UR16, UR6, 0x3 ;  /* 0x0000000610043291 */ /* 0x000fe2000f8e18ff */
[----:B------:R-:W-:Y:S01]  /*43a0*/  PLOP3.LUT P2, PT, PT, PT, PT, 0x80, 0x8 ;  /* 0x000000000008781c */ /* 0x000fe20003f4f070 */
[----:B------:R-:W-:Y:S01]  /*43b0*/  ULEA UR9, UR17, UR6, 0x3 ;  /* 0x0000000611097291 */ /* 0x000fe2000f8e18ff */
[----:B------:R-:W-:Y:S02]  /*43c0*/  PRMT R3, RZ, 0x654, R3 ;  /* 0x00000654ff037816 */ /* 0x000fe40000000003 */
[----:B-1----:R-:W1:Y:S01]  /*43d0*/  LDS.128 R4, [R4+0x2d0] ;  /* 0x0002d00004047984 */ /* 0x002e620000000c00 */
[----:B------:R-:W-:Y:S02]  /*43e0*/  @P0 SHF.L.U32 R2, R8, 0x1f, RZ ;  /* 0x0000001f08020819 */ /* 0x000fe400000006ff */
[----:B------:R-:W-:Y:S01]  /*43f0*/  SHF.L.U32 R0, R11, 0x1f, RZ ;  /* 0x0000001f0b007819 */ /* 0x000fe200000006ff */
[----:B------:R-:W-:Y:S01]  /*4400*/  @!PT LDS RZ, [RZ] ;  /* 0x00000000fffff984 */ /* 0x000fe20000000800 */
[----:B------:R-:W-:Y:S01]  /*4410*/  @!PT LDS RZ, [RZ] ;  /* 0x00000000fffff984 */ /* 0x000fe20000000800 */
[----:B------:R-:W-:Y:S01]  /*4420*/  @!PT LDS RZ, [RZ] ;  /* 0x00000000fffff984 */ /* 0x000fe20000000800 */
[----:B------:R-:W-:Y:S01]  /*4430*/  @!PT LDS RZ, [RZ] ;  /* 0x00000000fffff984 */ /* 0x000fe20000000800 */
[----:B------:R2:W-:Y:S06]  /*4440*/  MEMBAR.ALL.CTA ;  /* 0x0000000000007992 */ /* 0x0005ec0000008000 */
[----:B--2---:R-:W2:Y:S02]  /*4450*/  FENCE.VIEW.ASYNC.S ;  /* 0x00000000000073c6 */ /* 0x004ea40000000000 */
[----:B--2---:R2:W-:Y:S01]  /*4460*/  SYNCS.ARRIVE.TRANS64.RED.A1T0 RZ, [R3+URZ], RZ ;  /* 0x000000ff03ff79a7 */ /* 0x0045e200081004ff */
[----:B------:R2:W4:Y:S01]  /*4470*/  @P0 SYNCS.PHASECHK.TRANS64.TRYWAIT P2, [UR4], R2 ;  /* 0x00000002ff0005a7 */ /* 0x0005220008041104 */
[----:B-1----:R-:W-:Y:S01]  /*4480*/  LOP3.LUT P1, RZ, R6, 0x1, RZ, 0xc0, !PT ;  /* 0x0000000106ff7812 */ /* 0x002fe2000782c0ff */
[----:B------:R-:W1:Y:S02]  /*4490*/  SYNCS.PHASECHK.TRANS64.TRYWAIT P0, [UR9+0x280], R0 ;  /* 0x00028000ff0075a7 */ /* 0x000e640008001109 */
[----:B-12-4-:R-:W-:Y:S10]  /*44a0*/  @!P0 BRA `(.L_x_85) ;  /* 0x0000004400e08947 */ /* 0x016ff40003800000 */
.L_x_203:
[----:B------:R-:W-:Y:S01]  /*44b0*/  IADD3 R10, PT, PT, R10, 0x1, RZ ;  /* 0x000000010a0a7810 */ /* 0x000fe20007ffe0ff */
[----:B------:R-:W-:Y:S06]  /*44c0*/  BRA.U !UP3, `(.L_x_86) ;  /* 0x000000010b8c7547 */ /* 0x000fec000b800000 */
[----:B------:R-:W-:Y:S02]  /*44d0*/  ULEA UR8, UR17, UR19, 0x6 ;  /* 0x0000001311087291 */ /* 0x000fe4000f8e30ff */
[----:B------:R-:W-:Y:S01]  /*44e0*/  UPLOP3.LUT UP4, UPT, UPT, UPT, UPT, 0x40, 0x4 ;  /* 0x000000000004789c */ /* 0x000fe20003f8e870 */
[----:B------:R-:W-:Y:S01]  /*44f0*/  UMOV UR15, UR10 ;  /* 0x0000000a000f7c82 */ /* 0x000fe20008000000 */
[----:B------:R-:W-:Y:S01]  /*4500*/  UMOV UR14, UR5 ;  /* 0x00000005000e7c82 */ /* 0x000fe20008000000 */
[----:B------:R-:W-:-:S08]  /*4510*/  UMOV UR13, UR16 ;  /* 0x00000010000d7c82 */ /* 0x000fd00008000000 */
.L_x_89:
[----:B------:R-:W-:Y:S02]  /*4520*/  UIADD3 UR15, UPT, UPT, UR15, 0x1, URZ ;  /* 0x000000010f0f7890 */ /* 0x000fe4000fffe0ff */
[----:B--2---:R-:W-:Y:S02]  /*4530*/  ULEA UR7, UR13, UR6, 0x3 ;  /* 0x000000060d077291 */ /* 0x004fe4000f8e18ff */
[----:B------:R-:W-:Y:S01]  /*4540*/  UISETP.NE.AND UP0, UPT, UR15, URZ, UPT ;  /* 0x000000ff0f00728c */ /* 0x000fe2000bf05270 */
[----:B----4-:R-:W-:Y:S10]  /*4550*/  @P2 BRA `(.L_x_87) ;  /* 0x00000000000c2947 */ /* 0x010ff40003800000 */
[----:B-1----:R-:W-:Y:S04]  /*4560*/  SHF.L.U32 R3, R8, 0x1f, RZ ;  /* 0x0000001f08037819 */ /* 0x002fe800000006ff */
[----:B------:R-:W1:Y:S02]  /*4570*/  SYNCS.PHASECHK.TRANS64.TRYWAIT P0, [UR7], R3 ;  /* 0x00000003ff0075a7 */ /* 0x000e640008001107 */
[----:B-1----:R-:W-:Y:S05]  /*4580*/  @!P0 BRA `(.L_x_88) ;  /* 0x0000004400c08947 */ /* 0x002fea0003800000 */
.L_x_87:
[----:B------:R-:W-:Y:S01]  /*4590*/  UISETP.NE.AND UP1, UPT, UR14, 0x1, UPT ;  /* 0x000000010e00788c */ /* 0x000fe2000bf25270 */
[----:B------:R-:W-:Y:S01]  /*45a0*/  PLOP3.LUT P2, PT, PT, PT, PT, 0x80, 0x8 ;  /* 0x000000000008781c */ /* 0x000fe20003f4f070 */
[----:B------:R-:W-:Y:S02]  /*45b0*/  UIADD3 UR16, UPT, UPT, UR13, 0x1, URZ ;  /* 0x000000010d107890 */ /* 0x000fe4000fffe0ff */
[----:B------:R-:W-:Y:S02]  /*45c0*/  ULEA UR22, UR13, UR11, 0x7 ;  /* 0x0000000b0d167291 */ /* 0x000fe4000f8e38ff */
[----:B------:R-:W-:Y:S01]  /*45d0*/  UISETP.NE.AND UP2, UPT, UR16, 0x22, UPT ;  /* 0x000000221000788c */ /* 0x000fe2000bf45270 */
[----:B------:R-:W-:Y:S01]  /*45e0*/  PLOP3.LUT P0, PT, PT, PT, UP1, 0x80, 0x8 ;  /* 0x000000000008781c */ /* 0x000fe20003f0f018 */
[----:B------:R-:W-:Y:S02]  /*45f0*/  UIADD3 UR7, UPT, UPT, UR7, 0x110, URZ ;  /* 0x0000011007077890 */ /* 0x000fe4000fffe0ff */
[----:B------:R-:W-:Y:S02]  /*4600*/  USEL UR12, URZ, 0x1, UP2 ;  /* 0x00000001ff0c7887 */ /* 0x000fe40009000000 */
[----:B------:R-:W-:Y:S01]  /*4610*/  USEL UR16, UR16, URZ, UP2 ;  /* 0x000000ff10107287 */ /* 0x000fe20009000000 */
[----:B------:R-:W-:Y:S01]  /*4620*/  UMOV UR23, 0xc0004010 ;  /* 0xc000401000177882 */ /* 0x000fe20000000000 */
[----:B------:R-:W-:Y:S02]  /*4630*/  UMOV UR25, 0x40004040 ;  /* 0x4000404000197882 */ /* 0x000fe40000000000 */
[----:B------:R-:W-:Y:S01]  /*4640*/  @UP1 ULEA UR4, UR16, UR6, 0x3 ;  /* 0x0000000610041291 */ /* 0x000fe2000f8e18ff */
[----:B------:R-:W-:Y:S01]  /*4650*/  LOP3.LUT R8, R8, UR12, RZ, 0x3c, !PT ;  /* 0x0000000c08087c12 */ /* 0x000fe2000f8e3cff */
[----:B------:R-:W-:Y:S03]  /*4660*/  UIADD3 UR14, UPT, UPT, UR14, -0x1, URZ ;  /* 0xffffffff0e0e7890 */ /* 0x000fe6000fffe0ff */
[----:B-1----:R-:W-:Y:S04]  /*4670*/  @P0 SHF.L.U32 R0, R8, 0x1f, RZ ;  /* 0x0000001f08000819 */ /* 0x002fe800000006ff */
[----:B------:R2:W4:Y:S01]  /*4680*/  @P0 SYNCS.PHASECHK.TRANS64.TRYWAIT P2, [UR4], R0 ;  /* 0x00000000ff0005a7 */ /* 0x0005220008041104 */
[----:B------:R-:W-:Y:S03]  /*4690*/  USHF.L.U32 UR4, UR13, 0x8, URZ ;  /* 0x000000080d047899 */ /* 0x000fe600080006ff */
[----:B------:R-:W-:Y:S01]  /*46a0*/  UMOV UR13, UR16 ;  /* 0x00000010000d7c82 */ /* 0x000fe20008000000 */
[----:B------:R-:W-:Y:S09]  /*46b0*/  UIADD3 UR24, UPT, UPT, UR18, UR4, URZ ;  /* 0x0000000412187290 */ /* 0x000ff2000fffe0ff */
[----:B------:R2:W-:Y:S01]  /*46c0*/  UTCQMMA gdesc[UR24], gdesc[UR22], tmem[UR8], tmem[UR20], idesc[UR21], UP4 ;  /* 0x00ff1416180075ea */ /* 0x0005e2000a000308 */
[----:B------:R-:W-:Y:S01]  /*46d0*/  UPLOP3.LUT UP4, UPT, UPT, UPT, UPT, 0x80, 0x8 ;  /* 0x000000000008789c */ /* 0x000fe20003f8f070 */
[----:B------:R2:W-:Y:S01]  /*46e0*/  UTCBAR [UR7], URZ ;  /* 0x000000ff070073e9 */ /* 0x0005e200080000ff */
[----:B------:R-:W-:Y:S09]  /*46f0*/  BRA.U UP0, `(.L_x_89) ;  /* 0xfffffffd00887547 */ /* 0x000ff2000b83ffff */
.L_x_86:
[----:B------:R-:W-:Y:S01]  /*4700*/  UIADD3 UR17, UPT, UPT, UR17, 0x1, URZ ;  /* 0x0000000111117890 */ /* 0x000fe2000fffe0ff */
[C---:B------:R-:W-:Y:S01]  /*4710*/  ISETP.NE.AND P0, PT, R10.reuse, 0x2, PT ;  /* 0x000000020a00780c */ /* 0x040fe20003f05270 */
[----:B------:R-:W-:Y:S02]  /*4720*/  UIADD3 UR9, UPT, UPT, UR9, 0x260, URZ ;  /* 0x0000026009097890 */ /* 0x000fe4000fffe0ff */
[----:B------:R-:W-:Y:S01]  /*4730*/  UISETP.NE.AND UP0, UPT, UR17, 0x4, UPT ;  /* 0x000000041100788c */ /* 0x000fe2000bf05270 */
[----:B-12---:R-:W-:Y:S02]  /*4740*/  SEL R0, RZ, 0x1, P0 ;  /* 0x00000001ff007807 */ /* 0x006fe40000000000 */
[----:B------:R-:W-:Y:S01]  /*4750*/  SEL R10, R10, RZ, P0 ;  /* 0x000000ff0a0a7207 */ /* 0x000fe20000000000 */
[----:B------:R-:W-:Y:S01]  /*4760*/  USEL UR4, URZ, 0x1, UP0 ;  /* 0x00000001ff047887 */ /* 0x000fe20008000000 */
[----:B------:R-:W-:Y:S01]  /*4770*/  LOP3.LUT R9, R9, R0, RZ, 0x3c, !PT ;  /* 0x0000000009097212 */ /* 0x000fe200078e3cff */
[----:B------:R-:W-:Y:S01]  /*4780*/  USEL UR17, UR17, URZ, UP0 ;  /* 0x000000ff11117287 */ /* 0x000fe20008000000 */
[----:B------:R1:W-:Y:S03]  /*4790*/  UTCBAR [UR9], URZ ;  /* 0x000000ff090073e9 */ /* 0x0003e600080000ff */
[----:B------:R-:W-:Y:S01]  /*47a0*/  LOP3.LUT R11, R11, UR4, RZ, 0x3c, !PT ;  /* 0x000000040b0b7c12 */ /* 0x000fe2000f8e3cff */
[----:B------:R-:W-:Y:S07]  /*47b0*/  @P1 BRA `(.L_x_90) ;  /* 0xfffffff800d81947 */ /* 0x000fee000383ffff */
[----:B------:R-:W2:Y:S01]  /*47c0*/  S2UR UR4, SR_CgaCtaId ;  /* 0x00000000000479c3 */ /* 0x000ea20000008800 */
[----:B------:R-:W-:Y:S01]  /*47d0*/  ELECT P0, URZ, PT ;  /* 0x0000000000ff782f */ /* 0x000fe20003800000 */
[----:B------:R-:W-:Y:S01]  /*47e0*/  IMAD.MOV.U32 R0, RZ, RZ, 0x1 ;  /* 0x00000001ff007424 */ /* 0x000fe200078e00ff */
[----:B------:R-:W-:Y:S01]  /*47f0*/  UIADD3 UR6, UPT, UPT, UR6, 0x280, URZ ;  /* 0x0000028006067890 */ /* 0x000fe2000fffe0ff */
[----:B------:R-:W-:Y:S01]  /*4800*/  SHF.L.U32 R3, R11, 0x1f, RZ ;  /* 0x0000001f0b037819 */ /* 0x000fe200000006ff */
[----:B------:R-:W-:-:S03]  /*4810*/  UMOV UR5, 0x40 ;  /* 0x0000004000057882 */ /* 0x000fc60000000000 */
[----:B------:R-:W-:Y:S01]  /*4820*/  UVIRTCOUNT.DEALLOC.SMPOOL 0x80 ;  /* 0x000000800000784c */ /* 0x000fe20000000000 */
[----:B--2---:R-:W-:Y:S02]  /*4830*/  ULEA UR4, UR4, UR5, 0x18 ;  /* 0x0000000504047291 */ /* 0x004fe4000f8ec0ff */
[----:B------:R-:W-:-:S07]  /*4840*/  ULEA UR5, UR17, UR6, 0x3 ;  /* 0x0000000611057291 */ /* 0x000fce000f8e18ff */
[----:B------:R2:W-:Y:S02]  /*4850*/  @P0 STS.U8 [UR4+0x1c], R0 ;  /* 0x00001c00ff000988 */ /* 0x0005e40008000004 */
[----:B------:R-:W3:Y:S02]  /*4860*/  SYNCS.PHASECHK.TRANS64.TRYWAIT P0, [UR5], R3 ;  /* 0x00000003ff0075a7 */ /* 0x000ee40008001105 */
[----:B--23--:R-:W-:Y:S05]  /*4870*/  @!P0 BRA `(.L_x_91) ;  /* 0x00000044001c8947 */ /* 0x00cfea0003800000 */
.L_x_206:
[----:B------:R-:W-:-:S04]  /*4880*/  UIADD3 UR7, UPT, UPT, UR17, 0x1, URZ ;  /* 0x0000000111077890 */ /* 0x000fc8000fffe0ff */
[----:B------:R-:W-:-:S04]  /*4890*/  UISETP.NE.AND UP0, UPT, UR7, 0x4, UPT ;  /* 0x000000040700788c */ /* 0x000fc8000bf05270 */
[----:B------:R-:W-:Y:S02]  /*48a0*/  USEL UR8, URZ, 0x1, UP0 ;  /* 0x00000001ff087887 */ /* 0x000fe40008000000 */
[----:B------:R-:W-:-:S04]  /*48b0*/  USEL UR7, UR7, URZ, UP0 ;  /* 0x000000ff07077287 */ /* 0x000fc80008000000 */
[----:B------:R-:W-:Y:S01]  /*48c0*/  ULEA UR5, UR7, UR6, 0x3 ;  /* 0x0000000607057291 */ /* 0x000fe2000f8e18ff */
[----:B------:R-:W-:-:S04]  /*48d0*/  LOP3.LUT R2, R11, UR8, RZ, 0x3c, !PT ;  /* 0x000000080b027c12 */ /* 0x000fc8000f8e3cff */
[----:B--2---:R-:W-:-:S04]  /*48e0*/  SHF.L.U32 R3, R2, 0x1f, RZ ;  /* 0x0000001f02037819 */ /* 0x004fc800000006ff */
[----:B------:R-:W2:Y:S02]  /*48f0*/  SYNCS.PHASECHK.TRANS64.TRYWAIT P0, [UR5], R3 ;  /* 0x00000003ff0075a7 */ /* 0x000ea40008001105 */
[----:B--2---:R-:W-:Y:S05]  /*4900*/  @!P0 BRA `(.L_x_92) ;  /* 0x0000004400108947 */ /* 0x004fea0003800000 */
.L_x_208:
        /* <DEDUP_REMOVED lines=9> */
.L_x_210:
[----:B------:R-:W-:-:S04]  /*49a0*/  UIADD3 UR7, UPT, UPT, UR7, 0x1, URZ ;  /* 0x0000000107077890 */ /* 0x000fc8000fffe0ff */
[----:B------:R-:W-:-:S04]  /*49b0*/  UISETP.NE.AND UP0, UPT, UR7, 0x4, UPT ;  /* 0x000000040700788c */ /* 0x000fc8000bf05270 */
[----:B------:R-:W-:Y:S02]  /*49c0*/  USEL UR5, URZ, 0x1, UP0 ;  /* 0x00000001ff057887 */ /* 0x000fe40008000000 */
[----:B------:R-:W-:-:S04]  /*49d0*/  USEL UR7, UR7, URZ, UP0 ;  /* 0x000000ff07077287 */ /* 0x000fc80008000000 */
[----:B------:R-:W-:Y:S01]  /*49e0*/  ULEA UR7, UR7, UR6, 0x3 ;  /* 0x0000000607077291 */ /* 0x000fe2000f8e18ff */
[----:B--2---:R-:W-:-:S04]  /*49f0*/  LOP3.LUT R3, R2, UR5, RZ, 0x3c, !PT ;  /* 0x0000000502037c12 */ /* 0x004fc8000f8e3cff */
[----:B------:R-:W-:-:S04]  /*4a00*/  SHF.L.U32 R3, R3, 0x1f, RZ ;  /* 0x0000001f03037819 */ /* 0x000fc800000006ff */
[----:B------:R-:W2:Y:S02]  /*4a10*/  SYNCS.PHASECHK.TRANS64.TRYWAIT P0, [UR7], R3 ;  /* 0x00000003ff0075a7 */ /* 0x000ea40008001107 */
[----:B--2---:R-:W-:Y:S05]  /*4a20*/  @!P0 BRA `(.L_x_94) ;  /* 0x0000004000f88947 */ /* 0x004fea0003800000 */
.L_x_212:
[----:B------:R-:W-:Y:S01]  /*4a30*/  NOP ;  /* 0x0000000000007918 */ /* 0x000fe20000000000 */
[----:B--2---:R-:W2:Y:S01]  /*4a40*/  LDS R0, [UR4+0x14] ;  /* 0x00001404ff007984 */ /* 0x004ea20008000800 */
[----:B------:R-:W-:Y:S01]  /*4a50*/  ULOP3.LUT UR6, UR19, 0xffff, URZ, 0xc0, !UPT ;  /* 0x0000ffff13067892 */ /* 0x000fe2000f8ec0ff */
[----:B------:R-:W-:Y:S01]  /*4a60*/  UMOV UR8, 0xffff ;  /* 0x0000ffff00087882 */ /* 0x000fe20000000000 */
[----:B------:R-:W-:Y:S02]  /*4a70*/  UMOV UR5, 0x1 ;  /* 0x0000000100057882 */ /* 0x000fe40000000000 */
[----:B------:R-:W-:-:S04]  /*4a80*/  USHF.R.U32.HI UR6, URZ, 0x5, UR6 ;  /* 0x00000005ff067899 */ /* 0x000fc80008011606 */
[----:B------:R-:W-:Y:S02]  /*4a90*/  USHF.L.U32 UR8, UR8, UR6, URZ ;  /* 0x0000000608087299 */ /* 0x000fe400080006ff */
[----:B------:R-:W-:-:S04]  /*4aa0*/  USHF.L.U32 UR5, UR5, UR6, URZ ;  /* 0x0000000605057299 */ /* 0x000fc800080006ff */
[----:B--2---:R-:W-:-:S04]  /*4ab0*/  LOP3.LUT R0, R0, UR8, RZ, 0xc0, !PT ;  /* 0x0000000800007c12 */ /* 0x004fc8000f8ec0ff */
[----:B------:R-:W-:-:S13]  /*4ac0*/  ISETP.NE.AND P0, PT, R0, UR8, PT ;  /* 0x0000000800007c0c */ /* 0x000fda000bf05270 */
[----:B------:R-:W-:Y:S05]  /*4ad0*/  @P0 BRA `(.L_x_95) ;  /* 0x0000000000580947 */ /* 0x000fea0003800000 */
[----:B------:R-:W2:Y:S02]  /*4ae0*/  LDS R0, [UR4+0x18] ;  /* 0x00001804ff007984 */ /* 0x000ea40008000800 */
[----:B--2---:R-:W-:-:S04]  /*4af0*/  LOP3.LUT R0, R0, UR5, RZ, 0xc0, !PT ;  /* 0x0000000500007c12 */ /* 0x004fc8000f8ec0ff */
[----:B------:R-:W-:-:S13]  /*4b00*/  ISETP.NE.AND P0, PT, R0, UR5, PT ;  /* 0x0000000500007c0c */ /* 0x000fda000bf05270 */
[----:B------:R-:W-:Y:S05]  /*4b10*/  @P0 BRA `(.L_x_96) ;  /* 0x00000000003c0947 */ /* 0x000fea0003800000 */
[----:B------:R-:W2:Y:S01]  /*4b20*/  S2R R2, SR_LANEID ;  /* 0x0000000000027919 */ /* 0x000ea20000000000 */
[----:B------:R-:W-:Y:S01]  /*4b30*/  ULOP3.LUT UR8, URZ, UR8, URZ, 0x33, !UPT ;  /* 0x00000008ff087292 */ /* 0x000fe2000f8e33ff */
[----:B------:R-:W-:Y:S01]  /*4b40*/  LOP3.LUT R4, RZ, UR5, RZ, 0x33, !PT ;  /* 0x00000005ff047c12 */ /* 0x000fe2000f8e33ff */
[----:B------:R-:W-:Y:S02]  /*4b50*/  VOTEU.ANY UR7, UPT, PT ;  /* 0x0000000000077886 */ /* 0x000fe400038e0100 */
[----:B------:R-:W-:Y:S01]  /*4b60*/  UFLO.U32 UR7, UR7 ;  /* 0x00000007000772bd */ /* 0x000fe200080e0000 */
[----:B------:R-:W3:Y:S01]  /*4b70*/  REDUX UR5, R4 ;  /* 0x00000000040573c4 */ /* 0x000ee20000000000 */
[----:B------:R-:W-:-:S06]  /*4b80*/  IMAD.U32 R0, RZ, RZ, UR8 ;  /* 0x00000008ff007e24 */ /* 0x000fcc000f8e00ff */
[----:B------:R1:W-:Y:S01]  /*4b90*/  UTCATOMSWS.AND URZ, UR8 ;  /* 0x0000000800ff79e3 */ /* 0x0003e20008000000 */
[----:B------:R-:W4:Y:S01]  /*4ba0*/  REDUX UR6, R0 ;  /* 0x00000000000673c4 */ /* 0x000f220000000000 */
[----:B--2---:R-:W-:Y:S01]  /*4bb0*/  ISETP.EQ.U32.AND P0, PT, R2, UR7, PT ;  /* 0x0000000702007c0c */ /* 0x004fe2000bf02070 */
[----:B---3--:R-:W-:Y:S01]  /*4bc0*/  IMAD.U32 R2, RZ, RZ, UR5 ;  /* 0x00000005ff027e24 */ /* 0x008fe2000f8e00ff */
[----:B----4-:R-:W-:-:S11]  /*4bd0*/  MOV R3, UR6 ;  /* 0x0000000600037c02 */ /* 0x010fd60008000f00 */
[----:B------:R1:W-:Y:S04]  /*4be0*/  @P0 ATOMS.AND RZ, [UR4+0x14], R3 ;  /* 0x00001403ffff098c */ /* 0x0003e8000a800004 */
[----:B------:R1:W-:Y:S01]  /*4bf0*/  @P0 ATOMS.AND RZ, [UR4+0x18], R2 ;  /* 0x00001802ffff098c */ /* 0x0003e2000a800004 */
[----:B------:R-:W-:Y:S05]  /*4c00*/  BRA `(.L_x_97) ;  /* 0x0000000000147947 */ /* 0x000fea0003800000 */
.L_x_96:
[----:B------:R-:W-:Y:S02]  /*4c10*/  MOV R2, 0x4c30 ;  /* 0x00004c3000027802 */ /* 0x000fe40000000f00 */
[----:B-1--45:R-:W-:Y:S05]  /*4c20*/  CALL.REL.NOINC `($__internal_0_$__cuda_sm10x_tcgen05_guardrail_trap_col_being_dealloced_not_returned_by_alloc) ;  /* 0x0000004400147944 */ /* 0x032fea0003c00000 */
[----:B------:R-:W-:Y:S05]  /*4c30*/  BRA `(.L_x_97) ;  /* 0x0000000000087947 */ /* 0x000fea0003800000 */
.L_x_95:
[----:B------:R-:W-:Y:S02]  /*4c40*/  MOV R2, 0x4c60 ;  /* 0x00004c6000027802 */ /* 0x000fe40000000f00 */
[----:B-1--45:R-:W-:Y:S05]  /*4c50*/  CALL.REL.NOINC `($__internal_2_$__cuda_sm10x_tcgen05_guardrail_trap_unallocated_columns_being_dealloced) ;  /* 0x0000004400207944 */ /* 0x032fea0003c00000 */
.L_x_97:
[----:B------:R-:W-:Y:S01]  /*4c60*/  NOP ;  /* 0x0000000000007918 */ /* 0x000fe20000000000 */
[----:B-1----:R-:W-:Y:S05]  /*4c70*/  EXIT ;  /* 0x000000000000794d */ /* 0x002fea0003800000 */
.L_x_79:
[----:B------:R-:W-:-:S09]  /*4c80*/  UISETP.NE.OR UP2, UPT, UR8, 0x3, !UP2 ;  /* 0x000000030800788c */ /* 0x000fd2000d745670 */
[----:B------:R-:W-:Y:S05]  /*4c90*/  BRA.U UP2, `(.L_x_98) ;  /* 0x0000000902c87547 */ /* 0x000fea000b800000 */
[----:B------:R-:W1:Y:S01]  /*4ca0*/  LDCU.64 UR6, c[0x0][0x888] ;  /* 0x00011100ff0677ac */ /* 0x000e620008000a00 */
[----:B------:R-:W2:Y:S01]  /*4cb0*/  LDC R0, c[0x0][0xb30] ;  /* 0x0002cc00ff007b82 */ /* 0x000ea20000000800 */
[----:B------:R-:W-:Y:S01]  /*4cc0*/  IMAD.MOV.U32 R30, RZ, RZ, 0x1 ;  /* 0x00000001ff1e7424 */ /* 0x000fe200078e00ff */
[----:B------:R-:W-:Y:S01]  /*4cd0*/  CS2R R28, SRZ ;  /* 0x00000000001c7805 */ /* 0x000fe2000001ff00 */
[----:B------:R-:W4:Y:S01]  /*4ce0*/  LDCU.64 UR4, c[0x0][0x890] ;  /* 0x00011200ff0477ac */ /* 0x000f220008000a00 */
[----:B------:R-:W-:Y:S01]  /*4cf0*/  IMAD.MOV.U32 R25, RZ, RZ, 0x2000 ;  /* 0x00002000ff197424 */ /* 0x000fe200078e00ff */
[----:B------:R-:W-:-:S03]  /*4d00*/  UMOV UR8, 0x400 ;  /* 0x0000040000087882 */ /* 0x000fc60000000000 */
[----:B------:R-:W3:Y:S01]  /*4d10*/  LDC R19, c[0x0][0x370] ;  /* 0x0000dc00ff137b82 */ /* 0x000ee20000000800 */
[----:B------:R-:W-:-:S07]  /*4d20*/  UPLOP3.LUT UP1, UPT, UPT, UPT, UPT, 0x40, 0x4 ;  /* 0x000000000004789c */ /* 0x000fce0003f2e870 */
[----:B------:R-:W3:Y:S01]  /*4d30*/  LDC R2, c[0x0][0xb0c] ;  /* 0x0002c300ff027b82 */ /* 0x000ee20000000800 */
[----:B-1----:R-:W-:Y:S02]  /*4d40*/  UISETP.NE.U32.AND UP2, UPT, UR6, URZ, UPT ;  /* 0x000000ff0600728c */ /* 0x002fe4000bf45070 */
[----:B------:R-:W-:Y:S02]  /*4d50*/  ULEA UR6, UR37, UR8, 0x18 ;  /* 0x0000000825067291 */ /* 0x000fe4000f8ec0ff */
[----:B------:R-:W-:Y:S02]  /*4d60*/  UISETP.NE.AND.EX UP2, UPT, UR7, URZ, UPT, UP2 ;  /* 0x000000ff0700728c */ /* 0x000fe4000bf45320 */
[----:B------:R-:W-:Y:S01]  /*4d70*/  UIADD3 UR7, UPT, UPT, UR6, 0x220, URZ ;  /* 0x0000022006077890 */ /* 0x000fe2000fffe0ff */
[----:B------:R-:W1:Y:S01]  /*4d80*/  LDC R18, c[0x0][0xb20] ;  /* 0x0002c800ff127b82 */ /* 0x000e620000000800 */
[----:B----4-:R-:W-:Y:S01]  /*4d90*/  UISETP.NE.U32.AND UP3, UPT, UR4, URZ, UPT ;  /* 0x000000ff0400728c */ /* 0x010fe2000bf65070 */
[----:B--2---:R-:W-:Y:S01]  /*4da0*/  ISETP.NE.AND P1, PT, R0, 0x1, PT ;  /* 0x000000010000780c */ /* 0x004fe20003f25270 */
[----:B------:R-:W-:-:S02]  /*4db0*/  UPRMT UR37, UR37, 0x654, UR7 ;  /* 0x0000065425257896 */ /* 0x000fc40008000007 */
[----:B------:R-:W-:-:S03]  /*4dc0*/  UISETP.NE.AND.EX UP3, UPT, UR5, URZ, UPT, UP3 ;  /* 0x000000ff0500728c */ /* 0x000fc6000bf65330 */
[----:B------:R-:W2:Y:S08]  /*4dd0*/  LDC.64 R32, c[0x0][0x348] ;  /* 0x0000d200ff207b82 */ /* 0x000eb00000000a00 */
[----:B------:R-:W4:Y:S08]  /*4de0*/  LDC.64 R16, c[0x0][0xb10] ;  /* 0x0002c400ff107b82 */ /* 0x000f300000000a00 */
[----:B------:R-:W1:Y:S08]  /*4df0*/  LDC.64 R6, c[0x0][0xb18] ;  /* 0x0002c600ff067b82 */ /* 0x000e700000000a00 */
[----:B------:R-:W1:Y:S08]  /*4e00*/  LDC.64 R4, c[0x0][0xb28] ;  /* 0x0002ca00ff047b82 */ /* 0x000e700000000a00 */
[----:B---3--:R-:W1:Y:S02]  /*4e10*/  LDC R24, c[0x0][0x374] ;  /* 0x0000dd00ff187b82 */ /* 0x008e640000000800 */
.L_x_106:
[C---:B------:R-:W-:Y:S02]  /*4e20*/  LEA R0, R29.reuse, UR6, 0x3 ;  /* 0x000000061d007c11 */ /* 0x040fe4000f8e18ff */
[----:B------:R-:W-:Y:S02]  /*4e30*/  SHF.L.U32 R3, R28, 0x1f, RZ ;  /* 0x0000001f1c037819 */ /* 0x000fe400000006ff */
[----:B------:R-:W-:Y:S02]  /*4e40*/  LEA R20, R29, UR6, 0x4 ;  /* 0x000000061d147c11 */ /* 0x000fe4000f8e20ff */
[----:B---3--:R-:W3:Y:S02]  /*4e50*/  SYNCS.PHASECHK.TRANS64.TRYWAIT P0, [R0+URZ+0x240], R3 ;  /* 0x00024003000075a7 */ /* 0x008ee400080011ff */
[----:B---3--:R-:W-:Y:S05]  /*4e60*/  @!P0 BRA `(.L_x_99) ;  /* 0x0000004000008947 */ /* 0x008fea0003800000 */
.L_x_213:
[----:B------:R-:W-:Y:S01]  /*4e70*/  ISETP.GE.AND P0, PT, R72, 0x1, PT ;  /* 0x000000014800780c */ /* 0x000fe20003f06270 */
[----:B------:R-:W1:Y:S01]  /*4e80*/  LDS.128 R20, [R20+0x2d0] ;  /* 0x0002d00014147984 */ /* 0x000e620000000c00 */
[----:B------:R-:W-:Y:S01]  /*4e90*/  ISETP.NE.U32.AND P4, PT, RZ, UR4, PT ;  /* 0x00000004ff007c0c */ /* 0x000fe2000bf85070 */
[----:B---3--:R-:W-:Y:S01]  /*4ea0*/  VIADD R0, R0, 0x250 ;  /* 0x0000025000007836 */ /* 0x008fe20000000000 */
[----:B------:R-:W-:Y:S02]  /*4eb0*/  SHF.L.U32 R26, R30, 0x1f, RZ ;  /* 0x0000001f1e1a7819 */ /* 0x000fe400000006ff */
[----:B------:R-:W-:Y:S02]  /*4ec0*/  ISETP.NE.AND.EX P4, PT, RZ, UR5, PT, P4 ;  /* 0x00000005ff007c0c */ /* 0x000fe4000bf85340 */
[----:B------:R-:W-:Y:S01]  /*4ed0*/  PRMT R0, RZ, 0x654, R0 ;  /* 0x00000654ff007816 */ /* 0x000fe20000000000 */
[----:B------:R-:W-:Y:S01]  /*4ee0*/  @!PT LDS RZ, [RZ] ;  /* 0x00000000fffff984 */ /* 0x000fe20000000800 */
[----:B------:R-:W-:Y:S01]  /*4ef0*/  @!PT LDS RZ, [RZ] ;  /* 0x00000000fffff984 */ /* 0x000fe20000000800 */
[----:B------:R-:W-:Y:S01]  /*4f00*/  @!PT LDS RZ, [RZ] ;  /* 0x00000000fffff984 */ /* 0x000fe20000000800 */
[----:B------:R-:W-:Y:S01]  /*4f10*/  @!PT LDS RZ, [RZ] ;  /* 0x00000000fffff984 */ /* 0x000fe20000000800 */
[----:B------:R3:W-:Y:S06]  /*4f20*/  MEMBAR.ALL.CTA ;  /* 0x0000000000007992 */ /* 0x0007ec0000008000 */
[----:B---3--:R-:W3:Y:S02]  /*4f30*/  FENCE.VIEW.ASYNC.S ;  /* 0x00000000000073c6 */ /* 0x008ee40000000000 */
[----:B---3--:R3:W-:Y:S01]  /*4f40*/  SYNCS.ARRIVE.TRANS64.RED.A1T0 RZ, [R0+URZ], RZ ;  /* 0x000000ff00ff79a7 */ /* 0x0087e200081004ff */
[----:B-1----:R-:W-:Y:S11]  /*4f50*/  LOP3.LUT P3, RZ, R22, 0x1, RZ, 0xc0, !PT ;  /* 0x0000000116ff7812 */ /* 0x002ff6000786c0ff */
[----:B------:R-:W-:Y:S02]  /*4f60*/  @!UPT UIADD3 URZ, UPT, UPT, URZ, URZ, URZ ;  /* 0x000000fffffff290 */ /* 0x000fe4000fffe0ff */
[----:B------:R-:W-:Y:S02]  /*4f70*/  @P3 MOV R13, R20 ;  /* 0x00000014000d3202 */ /* 0x000fe40000000f00 */
[----:B------:R-:W-:Y:S01]  /*4f80*/  @P3 LOP3.LUT R8, R21, 0xffff, RZ, 0xc0, !PT ;  /* 0x0000ffff15083812 */ /* 0x000fe200078ec0ff */
[----:B---3--:R-:W-:Y:S06]  /*4f90*/  @!P0 BRA `(.L_x_100) ;  /* 0x0000000000a48947 */ /* 0x008fec0003800000 */
[----:B------:R-:W-:Y:S01]  /*4fa0*/  IMAD.HI.U32 R31, R24, R7, RZ ;  /* 0x00000007181f7227 */ /* 0x000fe200078e00ff */
[----:B------:R-:W-:Y:S02]  /*4fb0*/  ISETP.NE.AND P0, PT, R6, 0x1, PT ;  /* 0x000000010600780c */ /* 0x000fe40003f05270 */
[----:B------:R-:W-:Y:S01]  /*4fc0*/  ISETP.NE.AND P2, PT, R72, 0x1, PT ;  /* 0x000000014800780c */ /* 0x000fe20003f45270 */
[----:B----4-:R-:W-:Y:S01]  /*4fd0*/  IMAD.HI.U32 R34, R19, R16, RZ ;  /* 0x0000001013227227 */ /* 0x010fe200078e00ff */
[----:B------:R-:W-:Y:S02]  /*4fe0*/  SHF.R.U32.HI R31, RZ, R18, R31 ;  /* 0x00000012ff1f7219 */ /* 0x000fe4000001161f */
[----:B------:R-:W-:Y:S01]  /*4ff0*/  ISETP.NE.AND P5, PT, R2, 0x1, PT ;  /* 0x000000010200780c */ /* 0x000fe20003fa5270 */
[----:B------:R-:W-:Y:S01]  /*5000*/  IMAD.HI.U32 R36, R13, R16, RZ ;  /* 0x000000100d247227 */ /* 0x000fe200078e00ff */
[----:B------:R-:W-:Y:S02]  /*5010*/  SHF.R.U32.HI R34, RZ, R17, R34 ;  /* 0x00000011ff227219 */ /* 0x000fe40000011622 */
[----:B------:R-:W-:Y:S01]  /*5020*/  SEL R3, R24, R31, !P0 ;  /* 0x0000001f18037207 */ /* 0x000fe20004000000 */
[C---:B------:R-:W-:Y:S01]  /*5030*/  IMAD.HI.U32 R31, R8.reuse, R7, RZ ;  /* 0x00000007081f7227 */ /* 0x040fe200078e00ff */
[----:B------:R-:W-:Y:S02]  /*5040*/  SEL R11, R19, R34, !P5 ;  /* 0x00000022130b7207 */ /* 0x000fe40006800000 */
[----:B------:R-:W-:Y:S01]  /*5050*/  SHF.R.U32.HI R36, RZ, R17, R36 ;  /* 0x00000011ff247219 */ /* 0x000fe20000011624 */
[----:B------:R-:W-:Y:S01]  /*5060*/  IMAD.HI.U32 R38, R3, R4, RZ ;  /* 0x0000000403267227 */ /* 0x000fe200078e00ff */
[----:B------:R-:W-:Y:S03]  /*5070*/  SHF.R.U32.HI R31, RZ, R18, R31 ;  /* 0x00000012ff1f7219 */ /* 0x000fe6000001161f */
[----:B------:R-:W-:Y:S01]  /*5080*/  IMAD.HI.U32 R34, R11, R4, RZ ;  /* 0x000000040b227227 */ /* 0x000fe200078e00ff */
[----:B------:R-:W-:Y:S02]  /*5090*/  @P2 SHF.R.U32.HI R3, RZ, R5, R38 ;  /* 0x00000005ff032219 */ /* 0x000fe40000011626 */
[----:B------:R-:W-:Y:S02]  /*50a0*/  SEL R9, R8, R31, !P0 ;  /* 0x0000001f08097207 */ /* 0x000fe40004000000 */
[----:B------:R-:W-:Y:S01]  /*50b0*/  @P2 SHF.R.U32.HI R11, RZ, R5, R34 ;  /* 0x00000005ff0b2219 */ /* 0x000fe20000011622 */
[C---:B------:R-:W-:Y:S01]  /*50c0*/  IMAD R10, R72.reuse, R3, RZ ;  /* 0x00000003480a7224 */ /* 0x040fe200078e02ff */
[----:B------:R-:W-:Y:S01]  /*50d0*/  SEL R3, R13, R36, !P5 ;  /* 0x000000240d037207 */ /* 0x000fe20006800000 */
[C---:B------:R-:W-:Y:S03]  /*50e0*/  IMAD.HI.U32 R14, R9.reuse, R4, RZ ;  /* 0x00000004090e7227 */ /* 0x040fe600078e00ff */
[----:B------:R-:W-:Y:S01]  /*50f0*/  ISETP.GE.AND P0, PT, R9, R10, PT ;  /* 0x0000000a0900720c */ /* 0x000fe20003f06270 */
[C---:B------:R-:W-:Y:S01]  /*5100*/  IMAD R12, R72.reuse, R11, RZ ;  /* 0x0000000b480c7224 */ /* 0x040fe200078e02ff */
[-C--:B------:R-:W-:Y:S04]  /*5110*/  SHF.R.U32.HI R14, RZ, R5.reuse, R14 ;  /* 0x00000005ff0e7219 */ /* 0x080fe8000001160e */
[----:B------:R-:W-:Y:S02]  /*5120*/  ISETP.GE.OR P0, PT, R3, R12, P0 ;  /* 0x0000000c0300720c */ /* 0x000fe40000706670 */
[----:B------:R-:W-:Y:S05]  /*5130*/  SEL R15, R9, R14, !P2 ;  /* 0x0000000e090f7207 */ /* 0x000fea0005000000 */
[----:B------:R-:W-:Y:S04]  /*5140*/  IMAD.MOV R14, RZ, RZ, -R15 ;  /* 0x000000ffff0e7224 */ /* 0x000fe800078e0a0f */
[----:B------:R-:W-:Y:S02]  /*5150*/  IMAD R14, R72, R14, R9 ;  /* 0x0000000e480e7224 */ /* 0x000fe400078e0209 */
[C---:B------:R-:W-:Y:S05]  /*5160*/  @!P0 IMAD.HI.U32 R10, R3.reuse, R4, RZ ;  /* 0x00000004030a8227 */ /* 0x040fea00078e00ff */
[----:B------:R-:W-:Y:S04]  /*5170*/  @!P0 SHF.R.U32.HI R10, RZ, R5, R10 ;  /* 0x00000005ff0a8219 */ /* 0x000fe8000001160a */
[----:B------:R-:W-:Y:S01]  /*5180*/  @!P0 SEL R0, R3, R10, !P2 ;  /* 0x0000000a03008207 */ /* 0x000fe20005000000 */
[----:B------:R-:W-:Y:S03]  /*5190*/  IMAD.MOV R10, RZ, RZ, -R3 ;  /* 0x000000ffff0a7224 */ /* 0x000fe600078e0a03 */
[----:B------:R-:W-:Y:S01]  /*51a0*/  @!P0 IADD3 R15, PT, PT, R15, -R0, RZ ;  /* 0x800000000f0f8210 */ /* 0x000fe20007ffe0ff */
[----:B------:R-:W-:Y:S01]  /*51b0*/  @!P0 IMAD R0, R11, R14, R0 ;  /* 0x0000000e0b008224 */ /* 0x000fe200078e0200 */
[----:B------:R-:W-:Y:S01]  /*51c0*/  IADD3 R11, PT, PT, -R9, RZ, RZ ;  /* 0x000000ff090b7210 */ /* 0x000fe20007ffe1ff */
[----:B------:R-:W-:Y:S02]  /*51d0*/  IMAD R13, R2, R10, R13 ;  /* 0x0000000a020d7224 */ /* 0x000fe400078e020d */
[----:B------:R-:W-:Y:S02]  /*51e0*/  @!P0 IMAD R9, R15, R72, R3 ;  /* 0x000000480f098224 */ /* 0x000fe400078e0203 */
[----:B------:R-:W-:Y:S02]  /*51f0*/  @!P0 IMAD.MOV.U32 R3, RZ, RZ, R0 ;  /* 0x000000ffff038224 */ /* 0x000fe400078e0000 */
[----:B------:R-:W-:Y:S02]  /*5200*/  IMAD R8, R6, R11, R8 ;  /* 0x0000000b06087224 */ /* 0x000fe400078e0208 */
[----:B------:R-:W-:Y:S02]  /*5210*/  IMAD R13, R3, R2, R13 ;  /* 0x00000002030d7224 */ /* 0x000fe400078e020d */
[----:B------:R-:W-:Y:S02]  /*5220*/  IMAD R8, R9, R6, R8 ;  /* 0x0000000609087224 */ /* 0x000fe400078e0208 */
.L_x_100:
[----:B------:R-:W-:Y:S05]  /*5230*/  BRA.U UP1, `(.L_x_101) ;  /* 0x0000000101107547 */ /* 0x000fea000b800000 */
[----:B------:R-:W-:Y:S04]  /*5240*/  MOV R0, UR13 ;  /* 0x0000000d00007c02 */ /* 0x000fe80008000f00 */
[----:B------:R-:W-:Y:S04]  /*5250*/  SHF.L.U32 R3, R0, 0x1f, RZ ;  /* 0x0000001f00037819 */ /* 0x000fe800000006ff */
[----:B------:R-:W1:Y:S02]  /*5260*/  SYNCS.PHASECHK.TRANS64.TRYWAIT P0, [UR6+0x238], R3 ;  /* 0x00023803ff0075a7 */ /* 0x000e640008001106 */
[----:B-1----:R-:W-:Y:S05]  /*5270*/  @!P0 BRA `(.L_x_102) ;  /* 0x0000003c00108947 */ /* 0x002fea0003800000 */
.L_x_101:
[----:B------:R-:W-:Y:S05]  /*5280*/  BRA.U !UP3, `(.L_x_103) ;  /* 0x000000010b347547 */ /* 0x000fea000b800000 */
[----:B------:R-:W-:Y:S01]  /*5290*/  UPLOP3.LUT UP0, UPT, UPT, UPT, UP2, 0x80, 0x8 ;  /* 0x000000000008789c */ /* 0x000fe20003f0f020 */
[----:B-1----:R-:W-:Y:S02]  /*52a0*/  HFMA2 R0, -RZ, RZ, 0, 5.9604644775390625e-08 ;  /* 0x00000001ff007431 */ /* 0x002fe400000001ff */
[----:B------:R-:W-:Y:S03]  /*52b0*/  IMAD.MOV.U32 R164, RZ, RZ, 0x1 ;  /* 0x00000001ffa47424 */ /* 0x000fe600078e00ff */
[----:B------:R-:W-:Y:S05]  /*52c0*/  PLOP3.LUT P0, PT, PT, PT, UP0, 0x80, 0x8 ;  /* 0x000000000008781c */ /* 0x000fea0003f0f008 */
[----:B------:R-:W1:Y:S01]  /*52d0*/  @UP0 LDCU.64 UR8, c[0x0][0x888] ;  /* 0x00011100ff0807ac */ /* 0x000e620008000a00 */
[----:B------:R-:W-:Y:S07]  /*52e0*/  @UP0 UIMAD UR7, UR36, UR4, URZ ;  /* 0x00000004240702a4 */ /* 0x000fee000f8e02ff */
[----:B------:R-:W-:Y:S01]  /*52f0*/  @!P0 PRMT R164, R0, 0x7610, R164 ;  /* 0x0000761000a48816 */ /* 0x000fe200000000a4 */
[----:B-1----:R-:W-:Y:S03]  /*5300*/  @UP0 UIMAD.WIDE UR8, UR7, 0x4, UR8 ;  /* 0x00000004070808a5 */ /* 0x002fe6000f8e0208 */
[----:B------:R-:W1:Y:S03]  /*5310*/  @!UP0 LDCU UR7, c[0x0][0x880] ;  /* 0x00011000ff0787ac */ /* 0x000e660008000800 */
[----:B------:R-:W-:Y:S01]  /*5320*/  IMAD.U32 R10, RZ, RZ, UR8 ;  /* 0x00000008ff0a7e24 */ /* 0x000fe2000f8e00ff */
[----:B------:R-:W-:Y:S05]  /*5330*/  MOV R11, UR9 ;  /* 0x00000009000b7c02 */ /* 0x000fea0008000f00 */
[----:B-----5:R3:W5:Y:S02]  /*5340*/  @P0 LDG.E R81, desc[UR40][R10.64] ;  /* 0x000000280a510981 */ /* 0x020764000c1e1900 */
[----:B-1-3--:R-:W-:Y:S07]  /*5350*/  @!P0 IMAD.U32 R81, RZ, RZ, UR7 ;  /* 0x00000007ff518e24 */ /* 0x00afee000f8e00ff */
.L_x_103:
[----:B-----5:R-:W-:Y:S01]  /*5360*/  @!P4 FSETP.EQ.AND P5, PT, R81, RZ, PT ;  /* 0x000000ff5100c20b */ /* 0x020fe20003fa2000 */
[----:B------:R-:W-:Y:S01]  /*5370*/  @!UPT UIADD3 URZ, UPT, UPT, URZ, URZ, URZ ;  /* 0x000000fffffff290 */ /* 0x000fe2000fffe0ff */
[----:B------:R-:W-:Y:S11]  /*5380*/  @!P4 BRA `(.L_x_104) ;  /* 0x000000000014c947 */ /* 0x000ff60003800000 */
[----:B------:R-:W-:Y:S02]  /*5390*/  LOP3.LUT P0, RZ, R164, 0xff, RZ, 0xc0, !PT ;  /* 0x000000ffa4ff7812 */ /* 0x000fe4000780c0ff */
[----:B------:R-:W-:Y:S04]  /*53a0*/  PLOP3.LUT P5, PT, PT, PT, UP0, 0x80, 0x8 ;  /* 0x000000000008781c */ /* 0x000fe80003faf008 */
[----:B------:R-:W-:Y:S07]  /*53b0*/  PLOP3.LUT P5, PT, P5, PT, PT, 0x8, 0x80 ;  /* 0x000000000080781c */ /* 0x000fee0002fae170 */
[----:B------:R-:W-:Y:S11]  /*53c0*/  @P0 FSETP.EQ.AND P5, PT, R81, RZ, PT ;  /* 0x000000ff5100020b */ /* 0x000ff60003fa2000 */
[----:B------:R-:W-:Y:S02]  /*53d0*/  @!UPT UIADD3 URZ, UPT, UPT, URZ, URZ, URZ ;  /* 0x000000fffffff290 */ /* 0x000fe4000fffe0ff */
.L_x_104:
[----:B------:R-:W3:Y:S01]  /*53e0*/  SYNCS.PHASECHK.TRANS64.TRYWAIT P4, [UR6+0x228], R26 ;  /* 0x0002281aff0075a7 */ /* 0x000ee20008081106 */
[----:B------:R-:W-:Y:S01]  /*53f0*/  @P3 SHF.R.U32.HI R27, RZ, 0x10, R21 ;  /* 0x00000010ff1b3819 */ /* 0x000fe20000011615 */
[----:B------:R-:W-:Y:S01]  /*5400*/  VIADD R29, R29, 0x1 ;  /* 0x000000011d1d7836 */ /* 0x000fe20000000000 */
[----:B------:R-:W5:Y:S08]  /*5410*/  LDC.64 R14, c[0x0][0xb10] ;  /* 0x0002c400ff0e7b82 */ /* 0x000f700000000a00 */
[----:B------:R-:W2:Y:S08]  /*5420*/  LDC.64 R10, c[0x0][0xb18] ;  /* 0x0002c600ff0a7b82 */ /* 0x000eb00000000a00 */
[----:B-1----:R-:W1:Y:S08]  /*5430*/  @!P1 LDC R0, c[0x0][0xb20] ;  /* 0x0002c800ff009b82 */ /* 0x002e700000000800 */
[----:B------:R-:W4:Y:S01]  /*5440*/  @!P1 LDC R3, c[0x0][0xb0c] ;  /* 0x0002c300ff039b82 */ /* 0x000f220000000800 */
[----:B-----5:R-:W-:Y:S05]  /*5450*/  @!P1 IMAD.HI.U32 R14, R13, R14, RZ ;  /* 0x0000000e0d0e9227 */ /* 0x020fea00078e00ff */
[----:B------:R-:W-:Y:S01]  /*5460*/  @!P1 SHF.R.U32.HI R14, RZ, R15, R14 ;  /* 0x0000000fff0e9219 */ /* 0x000fe2000001160e */
[----:B--2---:R-:W-:Y:S01]  /*5470*/  @!P1 IMAD.HI.U32 R11, R8, R11, RZ ;  /* 0x0000000b080b9227 */ /* 0x004fe200078e00ff */
[----:B------:R-:W-:Y:S04]  /*5480*/  @!P1 ISETP.NE.AND P0, PT, R10, 0x1, PT ;  /* 0x000000010a00980c */ /* 0x000fe80003f05270 */
[----:B-1----:R-:W-:Y:S02]  /*5490*/  @!P1 SHF.R.U32.HI R9, RZ, R0, R11 ;  /* 0x00000000ff099219 */ /* 0x002fe4000001160b */
[----:B----4-:R-:W-:Y:S02]  /*54a0*/  @!P1 ISETP.NE.AND P2, PT, R3, 0x1, PT ;  /* 0x000000010300980c */ /* 0x010fe40003f45270 */
[----:B------:R-:W-:Y:S02]  /*54b0*/  @!P1 SEL R9, R8, R9, !P0 ;  /* 0x0000000908099207 */ /* 0x000fe40004000000 */
[----:B------:R-:W-:Y:S02]  /*54c0*/  ELECT P0, URZ, PT ;  /* 0x0000000000ff782f */ /* 0x000fe40003800000 */
[----:B------:R-:W-:Y:S05]  /*54d0*/  @!P1 SEL R14, R13, R14, !P2 ;  /* 0x0000000e0d0e9207 */ /* 0x000fea0005000000 */
[----:B------:R-:W-:Y:S02]  /*54e0*/  @!P1 IMAD.IADD R0, R9, 0x1, -R14 ;  /* 0x0000000109009824 */ /* 0x000fe400078e0a0e */
[----:B------:R-:W-:Y:S02]  /*54f0*/  @!P1 IMAD.IADD R9, R14, 0x1, -R9 ;  /* 0x000000010e099824 */ /* 0x000fe400078e0a09 */
[----:B------:R-:W-:Y:S02]  /*5500*/  @!P1 IMAD R13, R0, R3, R13 ;  /* 0x00000003000d9224 */ /* 0x000fe400078e020d */
[----:B------:R-:W-:Y:S01]  /*5510*/  @!P1 IMAD R8, R9, R10, R8 ;  /* 0x0000000a09089224 */ /* 0x000fe200078e0208 */
[----:B---3--:R-:W-:Y:S06]  /*5520*/  @!P4 BRA `(.L_x_105) ;  /* 0x00000038007cc947 */ /* 0x008fec0003800000 */
.L_x_216:
[----:B------:R-:W-:Y:S01]  /*5530*/  PLOP3.LUT P5, PT, P5, P0, PT, 0xf2, 0x2f ;  /* 0x00000000002f781c */ /* 0x000fe20002fa1e72 */
[----:B------:R-:W-:Y:S01]  /*5540*/  UMOV UR14, 0x0 ;  /* 0x00000000000e7882 */ /* 0x000fe20000000000 */
[----:B------:R-:W-:Y:S01]  /*5550*/  LOP3.LUT R30, R30, 0x1, RZ, 0x3c, !PT ;  /* 0x000000011e1e7812 */ /* 0x000fe200078e3cff */
[----:B------:R-:W-:Y:S01]  /*5560*/  UMOV UR15, 0x10000000 ;  /* 0x10000000000f7882 */ /* 0x000fe20000000000 */
[----:B------:R-:W-:Y:S01]  /*5570*/  UMOV UR12, UR36 ;  /* 0x00000024000c7c82 */ /* 0x000fe20008000000 */
[----:B------:R-:W-:Y:S08]  /*5580*/  @P3 R2UR UR36, R27 ;  /* 0x000000001b2432ca */ /* 0x000ff000000e0000 */
[----:B-1----:R-:W-:Y:S01]  /*5590*/  @!P5 IADD3 R3, P0, PT, R32, 0x580, RZ ;  /* 0x000005802003d810 */ /* 0x002fe20007f1e0ff */
[----:B------:R-:W-:Y:S01]  /*55a0*/  @!P5 IMAD.SHL.U32 R155, R155, 0x40, RZ ;  /* 0x000000409b9bd824 */ /* 0x000fe200078e00ff */
[----:B------:R-:W-:Y:S01]  /*55b0*/  VOTEU.ALL UP1, P5 ;  /* 0x0000000000ff7886 */ /* 0x000fe20002820000 */
[----:B------:R-:W-:Y:S01]  /*55c0*/  @!P5 IMAD.SHL.U32 R165, R165, 0x80, RZ ;  /* 0x00000080a5a5d824 */ /* 0x000fe200078e00ff */
[----:B------:R-:W-:Y:S01]  /*55d0*/  @!P5 R2UR UR8, R3 ;  /* 0x000000000308d2ca */ /* 0x000fe200000e0000 */
[----:B------:R-:W-:Y:S01]  /*55e0*/  @!P5 IMAD.X R0, RZ, RZ, R33, P0 ;  /* 0x000000ffff00d224 */ /* 0x000fe200000e0621 */
[----:B------:R-:W-:Y:S01]  /*55f0*/  @!P5 R2UR UR10, R155 ;  /* 0x000000009b0ad2ca */ /* 0x000fe200000e0000 */
[----:B------:R-:W-:Y:S01]  /*5600*/  @!UP1 UIADD3 UR9, UPT, UPT, UR6, 0x220, URZ ;  /* 0x0000022006099890 */ /* 0x000fe2000fffe0ff */
[----:B------:R-:W-:Y:S01]  /*5610*/  @!P5 R2UR UR11, R165 ;  /* 0x00000000a50bd2ca */ /* 0x000fe200000e0000 */
[----:B------:R-:W-:Y:S01]  /*5620*/  IMAD.IADD R155, R8, 0x1, R143 ;  /* 0x00000001089b7824 */ /* 0x000fe200078e028f */
[----:B------:R-:W-:Y:S01]  /*5630*/  @!P5 R2UR UR7, R0 ;  /* 0x000000000007d2ca */ /* 0x000fe200000e0000 */
[----:B------:R-:W-:Y:S01]  /*5640*/  IMAD.IADD R165, R13, 0x1, R154 ;  /* 0x000000010da57824 */ /* 0x000fe200078e029a */
[C---:B------:R-:W-:Y:S04]  /*5650*/  ISETP.NE.AND P0, PT, R29.reuse, 0x2, PT ;  /* 0x000000021d00780c */ /* 0x040fe80003f05270 */
[----:B------:R-:W-:Y:S01]  /*5660*/  SEL R3, RZ, 0x1, P0 ;  /* 0x00000001ff037807 */ /* 0x000fe20000000000 */
[----:B------:R-:W-:Y:S01]  /*5670*/  IMAD.U32 R10, RZ, RZ, UR8 ;  /* 0x00000008ff0a7e24 */ /* 0x000fe2000f8e00ff */
[----:B------:R-:W-:Y:S01]  /*5680*/  @!UP1 UIADD3 UR8, UPT, UPT, UR6, 0x400, URZ ;  /* 0x0000040006089890 */ /* 0x000fe2000fffe0ff */
[----:B------:R-:W-:Y:S01]  /*5690*/  SEL R29, R29, RZ, P0 ;  /* 0x000000ff1d1d7207 */ /* 0x000fe20000000000 */
[----:B------:R-:W-:Y:S01]  /*56a0*/  VOTEU.ALL UP1, P5 ;  /* 0x0000000000ff7886 */ /* 0x000fe20002820000 */
[----:B------:R-:W-:Y:S02]  /*56b0*/  LOP3.LUT R28, R28, R3, RZ, 0x3c, !PT ;  /* 0x000000031c1c7212 */ /* 0x000fe400078e3cff */
[----:B------:R-:W-:Y:S01]  /*56c0*/  IMAD.U32 R11, RZ, RZ, UR7 ;  /* 0x00000007ff0b7e24 */ /* 0x000fe2000f8e00ff */
[----:B------:R-:W-:Y:S04]  /*56d0*/  @!P5 R2UR UR16, R10 ;  /* 0x000000000a10d2ca */ /* 0x000fe800000e0000 */
[----:B------:R-:W-:Y:S11]  /*56e0*/  @!P5 R2UR UR17, R11 ;  /* 0x000000000b11d2ca */ /* 0x000ff600000e0000 */
[----:B------:R-:W-:Y:S02]  /*56f0*/  @!UPT UIADD3 URZ, UPT, UPT, URZ, URZ, URZ ;  /* 0x000000fffffff290 */ /* 0x000fe4000fffe0ff */
[----:B------:R3:W-:Y:S01]  /*5700*/  @!UP1 UTMALDG.3D [UR8], [UR16], desc[UR14] ;  /* 0x00000e08100095b4 */ /* 0x0007e20008011000 */
[----:B------:R3:W-:Y:S01]  /*5710*/  @!P5 SYNCS.ARRIVE.TRANS64.RED.A0TR RZ, [UR6+0x220], R25 ;  /* 0x00022019ffffd9a7 */ /* 0x0007e20008300406 */
[----:B------:R-:W-:Y:S01]  /*5720*/  UPLOP3.LUT UP1, UPT, UPT, UPT, UPT, 0x80, 0x8 ;  /* 0x000000000008789c */ /* 0x000fe20003f2f070 */
[----:B------:R-:W-:Y:S01]  /*5730*/  SYNCS.ARRIVE.TRANS64.RED.A1T0 RZ, [UR37], RZ ;  /* 0x000000ffffff79a7 */ /* 0x000fe20008100425 */
[----:B------:R-:W-:Y:S09]  /*5740*/  @P3 BRA `(.L_x_106) ;  /* 0xfffffff400b43947 */ /* 0x000ff2000383ffff */
[----:B------:R-:W-:Y:S07]  /*5750*/  MOV R0, UR6 ;  /* 0x0000000600007c02 */ /* 0x000fee0008000f00 */
.L_x_107:
[----:B-1----:R-:W-:-:S04]  /*5760*/  SHF.L.U32 R3, R30, 0x1f, RZ ;  /* 0x0000001f1e037819 */ /* 0x002fc800000006ff */
[----:B------:R1:W2:Y:S03]  /*5770*/  SYNCS.PHASECHK.TRANS64.TRYWAIT P0, [R0+URZ+0x228], R3 ;  /* 0x00022803000075a7 */ /* 0x0002a600080011ff */
[----:B--2---:R-:W-:Y:S05]  /*5780*/  @!P0 NANOSLEEP.SYNCS 0x989680 ;  /* 0x009896800000895d */ /* 0x004fea0003900000 */
[----:B------:R-:W2:Y:S02]  /*5790*/  @!P0 SYNCS.PHASECHK.TRANS64 P0, [R0+URZ+0x228], R3 ;  /* 0x00022803000085a7 */ /* 0x000ea400080010ff */
[----:B--23--:R-:W-:Y:S05]  /*57a0*/  @P0 EXIT ;  /* 0x000000000000094d */ /* 0x00cfea0003800000 */
[----:B------:R-:W-:Y:S05]  /*57b0*/  BRA `(.L_x_107) ;  /* 0xfffffffc00e87947 */ /* 0x000fea000383ffff */
.L_x_98:
[----:B------:R-:W-:-:S06]  /*57c0*/  UISETP.GE.AND UP1, UPT, UR8, 0x4, UPT ;  /* 0x000000040800788c */ /* 0x000fcc000bf26270 */
[----:B------:R-:W-:-:S13]  /*57d0*/  PLOP3.LUT P0, PT, PT, PT, UP1, 0x80, 0x8 ;  /* 0x000000000008781c */ /* 0x000fda0003f0f018 */
[----:B------:R-:W-:Y:S05]  /*57e0*/  @!P0 EXIT ;  /* 0x000000000000894d */ /* 0x000fea0003800000 */
[----:B------:R-:W-:Y:S01]  /*57f0*/  BAR.SYNC.DEFER_BLOCKING 0x6, 0xa0 ;  /* 0x0182800000007b1d */ /* 0x000fe20000010000 */
[C---:B------:R-:W-:Y:S02]  /*5800*/  IMAD.SHL.U32 R3, R166.reuse, 0x40, RZ ;  /* 0x00000040a6037824 */ /* 0x040fe400078e00ff */
[----:B------:R-:W-:Y:S02]  /*5810*/  HFMA2 R76, -RZ, RZ, 0, 0 ;  /* 0x00000000ff4c7431 */ /* 0x000fe400000001ff */
[C---:B------:R-:W-:Y:S01]  /*5820*/  IMAD.SHL.U32 R168, R166.reuse, 0x8, RZ ;  /* 0x00000008a6a87824 */ /* 0x040fe200078e00ff */
[----:B------:R-:W-:Y:S01]  /*5830*/  CS2R R174, SRZ ;  /* 0x0000000000ae7805 */ /* 0x000fe2000001ff00 */
[----:B------:R-:W-:Y:S01]  /*5840*/  IMAD.U32 R79, R166, 0x10000, RZ ;  /* 0x00010000a64f7824 */ /* 0x000fe200078e00ff */
[----:B------:R-:W-:Y:S01]  /*5850*/  UMOV UR43, 0x400 ;  /* 0x00000400002b7882 */ /* 0x000fe20000000000 */
[----:B------:R-:W-:Y:S01]  /*5860*/  LOP3.LUT R5, R3, 0x180, RZ, 0xc0, !PT ;  /* 0x0000018003057812 */ /* 0x000fe200078ec0ff */
[----:B------:R-:W-:Y:S01]  /*5870*/  ULEA UR43, UR37, UR43, 0x18 ;  /* 0x0000002b252b7291 */ /* 0x000fe2000f8ec0ff */
[----:B------:R-:W1:Y:S01]  /*5880*/  LDC R167, c[0x0][0x370] ;  /* 0x0000dc00ffa77b82 */ /* 0x000e620000000800 */
[----:B------:R-:W-:Y:S01]  /*5890*/  LOP3.LUT R79, R79, 0x600000, RZ, 0xc0, !PT ;  /* 0x006000004f4f7812 */ /* 0x000fe200078ec0ff */
[----:B------:R-:W-:Y:S01]  /*58a0*/  IMAD.MOV.U32 R181, RZ, RZ, RZ ;  /* 0x000000ffffb57224 */ /* 0x000fe200078e00ff */
[----:B------:R-:W-:Y:S01]  /*58b0*/  LOP3.LUT R168, R5, 0x30, R168, 0xf8, !PT ;  /* 0x0000003005a87812 */ /* 0x000fe200078ef8a8 */
[----:B------:R-:W-:Y:S01]  /*58c0*/  UIADD3 UR4, UPT, UPT, UR43, 0x2400, URZ ;  /* 0x000024002b047890 */ /* 0x000fe2000fffe0ff */
[----:B------:R-:W-:Y:S01]  /*58d0*/  IMAD.MOV.U32 R173, RZ, RZ, RZ ;  /* 0x000000ffffad7224 */ /* 0x000fe200078e00ff */
[----:B------:R-:W2:Y:S01]  /*58e0*/  LDCU.64 UR46, c[0x0][0x348] ;  /* 0x00006900ff2e77ac */ /* 0x000ea20008000a00 */
[----:B------:R-:W-:Y:S01]  /*58f0*/  LOP3.LUT R168, R168, 0x1e40, R3, 0xf8, !PT ;  /* 0x00001e40a8a87812 */ /* 0x000fe200078ef803 */
[----:B------:R-:W4:Y:S01]  /*5900*/  LDC R74, c[0x0][0xb0c] ;  /* 0x0002c300ff4a7b82 */ /* 0x000f220000000800 */
[----:B------:R-:W-:Y:S01]  /*5910*/  IMAD.SHL.U32 R3, R166, 0x10, RZ ;  /* 0x00000010a6037824 */ /* 0x000fe200078e00ff */
[----:B------:R-:W-:Y:S01]  /*5920*/  MOV R179, UR4 ;  /* 0x0000000400b37c02 */ /* 0x000fe20008000f00 */
[----:B------:R-:W1:Y:S03]  /*5930*/  LDCU.64 UR38, c[0x0][0x888] ;  /* 0x00011100ff2677ac */ /* 0x000e660008000a00 */
[C---:B------:R-:W-:Y:S01]  /*5940*/  LOP3.LUT R5, R3.reuse, 0x20, RZ, 0xc0, !PT ;  /* 0x0000002003057812 */ /* 0x040fe200078ec0ff */
[----:B------:R-:W3:Y:S01]  /*5950*/  LDS R0, [UR43+0x2f0] ;  /* 0x0002f02bff007984 */ /* 0x000ee20008000800 */
[----:B------:R-:W1:Y:S01]  /*5960*/  LDC R170, c[0x0][0xb20] ;  /* 0x0002c800ffaa7b82 */ /* 0x000e620000000800 */
[----:B------:R-:W-:Y:S01]  /*5970*/  LOP3.LUT R3, R3, 0x40, RZ, 0xc0, !PT ;  /* 0x0000004003037812 */ /* 0x000fe200078ec0ff */
[----:B------:R-:W-:-:S06]  /*5980*/  UIADD3 UR42, UPT, UPT, UR43, 0x400, URZ ;  /* 0x000004002b2a7890 */ /* 0x000fcc000fffe0ff */
[----:B------:R-:W1:Y:S08]  /*5990*/  LDC R73, c[0x0][0xb30] ;  /* 0x0002cc00ff497b82 */ /* 0x000e700000000800 */
[----:B------:R-:W1:Y:S08]  /*59a0*/  LDC.64 R152, c[0x0][0xb10] ;  /* 0x0002c400ff987b82 */ /* 0x000e700000000a00 */
[----:B------:R-:W1:Y:S08]  /*59b0*/  LDC.64 R70, c[0x0][0xb18] ;  /* 0x0002c600ff467b82 */ /* 0x000e700000000a00 */
[----:B------:R-:W1:Y:S01]  /*59c0*/  LDC.64 R148, c[0x0][0x888] ;  /* 0x00022200ff947b82 */ /* 0x000e620000000a00 */
[----:B---3--:R-:W-:-:S07]  /*59d0*/  IMAD.IADD R79, R0, 0x1, R79 ;  /* 0x00000001004f7824 */ /* 0x008fce00078e024f */
[----:B------:R-:W3:Y:S01]  /*59e0*/  LDC.64 R68, c[0x0][0xb28] ;  /* 0x0002ca00ff447b82 */ /* 0x000ee20000000a00 */
[----:B------:R-:W-:-:S05]  /*59f0*/  VIADD R0, R168, UR43 ;  /* 0x0000002ba8007c36 */ /* 0x000fca0008000000 */
[--C-:B------:R-:W-:Y:S02]  /*5a00*/  IADD3 R178, PT, PT, -R5, 0x400, R0.reuse ;  /* 0x0000040005b27810 */ /* 0x100fe40007ffe100 */
[----:B------:R-:W1:Y:S01]  /*5a10*/  LDC.64 R150, c[0x0][0x890] ;  /* 0x00022400ff967b82 */ /* 0x000e620000000a00 */
[----:B------:R-:W-:Y:S02]  /*5a20*/  IADD3 R177, PT, PT, -R3, 0x400, R0 ;  /* 0x0000040003b17810 */ /* 0x000fe40007ffe100 */
[----:B------:R-:W-:-:S05]  /*5a30*/  IMAD.IADD R176, R178, 0x1, -R3 ;  /* 0x00000001b2b07824 */ /* 0x000fca00078e0a03 */
[----:B------:R-:W1:Y:S08]  /*5a40*/  LDC.64 R146, c[0x0][0x8b0] ;  /* 0x00022c00ff927b82 */ /* 0x000e700000000a00 */
[----:B------:R-:W1:Y:S08]  /*5a50*/  LDC.64 R144, c[0x0][0x8a8] ;  /* 0x00022a00ff907b82 */ /* 0x000e700000000a00 */
[----:B--2-4-:R-:W1:Y:S02]  /*5a60*/  LDC R172, c[0x0][0x374] ;  /* 0x0000dd00ffac7b82 */ /* 0x014e640000000800 */
.L_x_125:
[C---:B------:R-:W-:Y:S02]  /*5a70*/  LEA R0, R181.reuse, UR43, 0x3 ;  /* 0x0000002bb5007c11 */ /* 0x040fe4000f8e18ff */
[----:B------:R-:W-:Y:S02]  /*5a80*/  SHF.L.U32 R3, R174, 0x1f, RZ ;  /* 0x0000001fae037819 */ /* 0x000fe400000006ff */
[----:B------:R-:W-:Y:S02]  /*5a90*/  LEA R16, R181, UR43, 0x4 ;  /* 0x0000002bb5107c11 */ /* 0x000fe4000f8e20ff */
[----:B--2---:R-:W2:Y:S02]  /*5aa0*/  SYNCS.PHASECHK.TRANS64.TRYWAIT P0, [R0+URZ+0x240], R3 ;  /* 0x00024003000075a7 */ /* 0x004ea400080011ff */
[----:B-12---:R-:W-:Y:S05]  /*5ab0*/  @!P0 BRA `(.L_x_108) ;  /* 0x0000003400308947 */ /* 0x006fea0003800000 */
.L_x_217:
[----:B------:R-:W4:Y:S01]  /*5ac0*/  LDC.64 R12, c[0x0][0xb10] ;  /* 0x0002c400ff0c7b82 */ /* 0x000f220000000a00 */
[----:B------:R-:W3:Y:S01]  /*5ad0*/  LDS.128 R16, [R16+0x2d0] ;  /* 0x0002d00010107984 */ /* 0x000ee20000000c00 */
[----:B-1----:R-:W-:Y:S01]  /*5ae0*/  ISETP.NE.AND P1, PT, R73, 0x1, PT ;  /* 0x000000014900780c */ /* 0x002fe20003f25270 */
[----:B--2---:R-:W-:Y:S01]  /*5af0*/  VIADD R0, R0, 0x250 ;  /* 0x0000025000007836 */ /* 0x004fe20000000000 */
[----:B------:R-:W-:Y:S04]  /*5b00*/  ISETP.GE.AND P0, PT, R72, 0x1, PT ;  /* 0x000000014800780c */ /* 0x000fe80003f06270 */
[----:B------:R-:W1:Y:S01]  /*5b10*/  LDC.64 R10, c[0x0][0xb18] ;  /* 0x0002c600ff0a7b82 */ /* 0x000e620000000a00 */
[----:B------:R-:W-:Y:S01]  /*5b20*/  PRMT R0, RZ, 0x654, R0 ;  /* 0x00000654ff007816 */ /* 0x000fe20000000000 */
[----:B------:R-:W-:Y:S01]  /*5b30*/  @!PT LDS RZ, [RZ] ;  /* 0x00000000fffff984 */ /* 0x000fe20000000800 */
[----:B------:R-:W-:Y:S01]  /*5b40*/  @!PT LDS RZ, [RZ] ;  /* 0x00000000fffff984 */ /* 0x000fe20000000800 */
[----:B------:R-:W-:Y:S01]  /*5b50*/  @!PT LDS RZ, [RZ] ;  /* 0x00000000fffff984 */ /* 0x000fe20000000800 */
[----:B------:R-:W-:Y:S01]  /*5b60*/  @!PT LDS RZ, [RZ] ;  /* 0x00000000fffff984 */ /* 0x000fe20000000800 */
[----:B------:R2:W-:Y:S06]  /*5b70*/  MEMBAR.ALL.CTA ;  /* 0x0000000000007992 */ /* 0x0005ec0000008000 */
[----:B--2---:R-:W2:Y:S01]  /*5b80*/  FENCE.VIEW.ASYNC.S ;  /* 0x00000000000073c6 */ /* 0x004ea20000000000 */
[----:B------:R-:W1:Y:S08]  /*5b90*/  @!P1 LDC R14, c[0x0][0xb20] ;  /* 0x0002c800ff0e9b82 */ /* 0x000e700000000800 */
[----:B------:R-:W1:Y:S01]  /*5ba0*/  @!P1 LDC R9, c[0x0][0xb0c] ;  /* 0x0002c300ff099b82 */ /* 0x000e620000000800 */
[----:B--2---:R2:W-:Y:S01]  /*5bb0*/  SYNCS.ARRIVE.TRANS64.RED.A1T0 RZ, [R0+URZ], RZ ;  /* 0x000000ff00ff79a7 */ /* 0x0045e200081004ff */
[----:B---3--:R-:W-:Y:S04]  /*5bc0*/  LOP3.LUT P4, RZ, R18, 0x1, RZ, 0xc0, !PT ;  /* 0x0000000112ff7812 */ /* 0x008fe8000788c0ff */
[----:B------:R-:W-:Y:S09]  /*5bd0*/  P2R R180, PR, RZ, 0x10 ;  /* 0x00000010ffb47803 */ /* 0x000ff20000000000 */
[----:B------:R-:W-:Y:S02]  /*5be0*/  @P4 MOV R77, R16 ;  /* 0x00000010004d4202 */ /* 0x000fe40000000f00 */
[----:B------:R-:W-:Y:S01]  /*5bf0*/  @P4 LOP3.LUT R75, R17, 0xffff, RZ, 0xc0, !PT ;  /* 0x0000ffff114b4812 */ /* 0x000fe200078ec0ff */
[----:B--2-4-:R-:W-:Y:S06]  /*5c00*/  @!P0 BRA `(.L_x_109) ;  /* 0x0000000000a48947 */ /* 0x014fec0003800000 */
[----:B------:R-:W-:Y:S01]  /*5c10*/  IMAD.HI.U32 R21, R172, R71, RZ ;  /* 0x00000047ac157227 */ /* 0x000fe200078e00ff */
[----:B------:R-:W-:Y:S02]  /*5c20*/  ISETP.NE.AND P0, PT, R70, 0x1, PT ;  /* 0x000000014600780c */ /* 0x000fe40003f05270 */
[----:B------:R-:W-:Y:S01]  /*5c30*/  ISETP.NE.AND P2, PT, R72, 0x1, PT ;  /* 0x000000014800780c */ /* 0x000fe20003f45270 */
[----:B------:R-:W-:Y:S01]  /*5c40*/  IMAD.HI.U32 R20, R167, R152, RZ ;  /* 0x00000098a7147227 */ /* 0x000fe200078e00ff */
[----:B------:R-:W-:Y:S02]  /*5c50*/  SHF.R.U32.HI R21, RZ, R170, R21 ;  /* 0x000000aaff157219 */ /* 0x000fe40000011615 */
[----:B------:R-:W-:Y:S01]  /*5c60*/  ISETP.NE.AND P3, PT, R74, 0x1, PT ;  /* 0x000000014a00780c */ /* 0x000fe20003f65270 */
[----:B------:R-:W-:Y:S01]  /*5c70*/  IMAD.HI.U32 R24, R77, R152, RZ ;  /* 0x000000984d187227 */ /* 0x000fe200078e00ff */
[----:B------:R-:W-:Y:S02]  /*5c80*/  SHF.R.U32.HI R20, RZ, R153, R20 ;  /* 0x00000099ff147219 */ /* 0x000fe40000011614 */
[----:B------:R-:W-:Y:S01]  /*5c90*/  SEL R3, R172, R21, !P0 ;  /* 0x00000015ac037207 */ /* 0x000fe20004000000 */
[----:B------:R-:W-:Y:S01]  /*5ca0*/  IMAD.HI.U32 R21, R75, R71, RZ ;  /* 0x000000474b157227 */ /* 0x000fe200078e00ff */
[----:B------:R-:W-:Y:S02]  /*5cb0*/  SEL R7, R167, R20, !P3 ;  /* 0x00000014a7077207 */ /* 0x000fe40005800000 */
[----:B------:R-:W-:Y:S01]  /*5cc0*/  SHF.R.U32.HI R24, RZ, R153, R24 ;  /* 0x00000099ff187219 */ /* 0x000fe20000011618 */
[-C--:B------:R-:W-:Y:S04]  /*5cd0*/  IMAD.HI.U32 R20, R3, R68.reuse, RZ ;  /* 0x0000004403147227 */ /* 0x080fe800078e00ff */
[----:B------:R-:W-:Y:S01]  /*5ce0*/  IMAD.HI.U32 R22, R7, R68, RZ ;  /* 0x0000004407167227 */ /* 0x000fe200078e00ff */
[-C--:B------:R-:W-:Y:S02]  /*5cf0*/  @P2 SHF.R.U32.HI R3, RZ, R69.reuse, R20 ;  /* 0x00000045ff032219 */ /* 0x080fe40000011614 */
[----:B------:R-:W-:Y:S02]  /*5d00*/  SHF.R.U32.HI R20, RZ, R170, R21 ;  /* 0x000000aaff147219 */ /* 0x000fe40000011615 */
[----:B------:R-:W-:Y:S01]  /*5d10*/  @P2 SHF.R.U32.HI R7, RZ, R69, R22 ;  /* 0x00000045ff072219 */ /* 0x000fe20000011616 */
[C---:B------:R-:W-:Y:S01]  /*5d20*/  IMAD R2, R72.reuse, R3, RZ ;  /* 0x0000000348027224 */ /* 0x040fe200078e02ff */
[----:B------:R-:W-:Y:S02]  /*5d30*/  SEL R5, R75, R20, !P0 ;  /* 0x000000144b057207 */ /* 0x000fe40004000000 */
[----:B------:R-:W-:Y:S01]  /*5d40*/  SEL R3, R77, R24, !P3 ;  /* 0x000000184d037207 */ /* 0x000fe20005800000 */
[----:B------:R-:W-:Y:S01]  /*5d50*/  IMAD R4, R72, R7, RZ ;  /* 0x0000000748047224 */ /* 0x000fe200078e02ff */
[C---:B------:R-:W-:Y:S01]  /*5d60*/  ISETP.GE.AND P0, PT, R5.reuse, R2, PT ;  /* 0x000000020500720c */ /* 0x040fe20003f06270 */
[----:B------:R-:W-:Y:S03]  /*5d70*/  IMAD.HI.U32 R6, R5, R68, RZ ;  /* 0x0000004405067227 */ /* 0x000fe600078e00ff */
[----:B------:R-:W-:Y:S01]  /*5d80*/  ISETP.GE.OR P0, PT, R3, R4, P0 ;  /* 0x000000040300720c */ /* 0x000fe20000706670 */
[----:B------:R-:W-:Y:S01]  /*5d90*/  IMAD.MOV R4, RZ, RZ, -R3 ;  /* 0x000000ffff047224 */ /* 0x000fe200078e0a03 */
[-C--:B------:R-:W-:Y:S03]  /*5da0*/  SHF.R.U32.HI R6, RZ, R69.reuse, R6 ;  /* 0x00000045ff067219 */ /* 0x080fe60000011606 */
[----:B------:R-:W-:Y:S01]  /*5db0*/  IMAD R77, R74, R4, R77 ;  /* 0x000000044a4d7224 */ /* 0x000fe200078e024d */
[----:B------:R-:W-:Y:S05]  /*5dc0*/  SEL R15, R5, R6, !P2 ;  /* 0x00000006050f7207 */ /* 0x000fea0005000000 */
[----:B------:R-:W-:Y:S02]  /*5dd0*/  IMAD.MOV R6, RZ, RZ, -R15 ;  /* 0x000000ffff067224 */ /* 0x000fe400078e0a0f */
[C---:B------:R-:W-:Y:S04]  /*5de0*/  @!P0 IMAD.HI.U32 R2, R3.reuse, R68, RZ ;  /* 0x0000004403028227 */ /* 0x040fe800078e00ff */
[----:B------:R-:W-:Y:S01]  /*5df0*/  IMAD R6, R72, R6, R5 ;  /* 0x0000000648067224 */ /* 0x000fe200078e0205 */
[----:B------:R-:W-:Y:S04]  /*5e00*/  @!P0 SHF.R.U32.HI R2, RZ, R69, R2 ;  /* 0x00000045ff028219 */ /* 0x000fe80000011602 */
[----:B------:R-:W-:Y:S02]  /*5e10*/  @!P0 SEL R0, R3, R2, !P2 ;  /* 0x0000000203008207 */ /* 0x000fe40005000000 */
[----:B------:R-:W-:Y:S02]  /*5e20*/  IADD3 R2, PT, PT, -R5, RZ, RZ ;  /* 0x000000ff05027210 */ /* 0x000fe40007ffe1ff */
[----:B------:R-:W-:Y:S01]  /*5e30*/  @!P0 IADD3 R8, PT, PT, R15, -R0, RZ ;  /* 0x800000000f088210 */ /* 0x000fe20007ffe0ff */
[----:B------:R-:W-:Y:S02]  /*5e40*/  @!P0 IMAD R0, R7, R6, R0 ;  /* 0x0000000607008224 */ /* 0x000fe400078e0200 */
[----:B------:R-:W-:Y:S02]  /*5e50*/  IMAD R75, R70, R2, R75 ;  /* 0x00000002464b7224 */ /* 0x000fe400078e024b */
[----:B------:R-:W-:Y:S02]  /*5e60*/  @!P0 IMAD R5, R8, R72, R3 ;  /* 0x0000004808058224 */ /* 0x000fe400078e0203 */
[----:B------:R-:W-:Y:S04]  /*5e70*/  @!P0 IMAD.MOV.U32 R3, RZ, RZ, R0 ;  /* 0x000000ffff038224 */ /* 0x000fe800078e0000 */
[----:B------:R-:W-:Y:S02]  /*5e80*/  IMAD R77, R3, R74, R77 ;  /* 0x0000004a034d7224 */ /* 0x000fe400078e024d */
[----:B------:R-:W-:Y:S07]  /*5e90*/  IMAD R75, R5, R70, R75 ;  /* 0x00000046054b7224 */ /* 0x000fee00078e024b */
.L_x_109:
[----:B------:R-:W-:Y:S01]  /*5ea0*/  @!P1 IMAD.HI.U32 R0, R77, R12, RZ ;  /* 0x0000000c4d009227 */ /* 0x000fe200078e00ff */
[----:B-1----:R-:W-:Y:S01]  /*5eb0*/  @!P1 ISETP.NE.AND P0, PT, R10, 0x1, PT ;  /* 0x000000010a00980c */ /* 0x002fe20003f05270 */
[----:B------:R-:W-:Y:S01]  /*5ec0*/  ULOP3.LUT UP0, URZ, UR42, 0x1b0, URZ, 0xc0, !UPT ;  /* 0x000001b02aff7892 */ /* 0x000fe2000f80c0ff */
[----:B------:R-:W-:Y:S01]  /*5ed0*/  @!P1 ISETP.NE.AND P2, PT, R9, 0x1, PT ;  /* 0x000000010900980c */ /* 0x000fe20003f45270 */
[----:B------:R-:W-:Y:S01]  /*5ee0*/  @!P1 IMAD.HI.U32 R3, R75, R11, RZ ;  /* 0x0000000b4b039227 */ /* 0x000fe200078e00ff */
[----:B------:R-:W-:Y:S02]  /*5ef0*/  @!P1 SHF.R.U32.HI R0, RZ, R13, R0 ;  /* 0x0000000dff009219 */ /* 0x000fe40000011600 */
[----:B------:R-:W-:Y:S01]  /*5f00*/  @P4 SHF.R.U32.HI R171, RZ, 0x10, R17 ;  /* 0x00000010ffab4819 */ /* 0x000fe20000011611 */
[----:B------:R-:W-:Y:S01]  /*5f10*/  VIADD R181, R181, 0x1 ;  /* 0x00000001b5b57836 */ /* 0x000fe20000000000 */
[----:B------:R-:W-:Y:S02]  /*5f20*/  @!P1 SHF.R.U32.HI R2, RZ, R14, R3 ;  /* 0x0000000eff029219 */ /* 0x000fe40000011603 */
[----:B------:R-:W-:Y:S02]  /*5f30*/  @!P1 SEL R3, R77, R0, !P2 ;  /* 0x000000004d039207 */ /* 0x000fe40005000000 */
[----:B------:R-:W-:Y:S05]  /*5f40*/  @!P1 SEL R2, R75, R2, !P0 ;  /* 0x000000024b029207 */ /* 0x000fea0004000000 */
[----:B------:R-:W-:Y:S02]  /*5f50*/  @!P1 IMAD.IADD R0, R2, 0x1, -R3 ;  /* 0x0000000102009824 */ /* 0x000fe400078e0a03 */
[----:B------:R-:W-:Y:S02]  /*5f60*/  @!P1 IMAD.IADD R2, R3, 0x1, -R2 ;  /* 0x0000000103029824 */ /* 0x000fe400078e0a02 */
[----:B------:R-:W-:Y:S02]  /*5f70*/  @!P1 IMAD R77, R0, R9, R77 ;  /* 0x00000009004d9224 */ /* 0x000fe400078e024d */
[----:B------:R-:W-:Y:S01]  /*5f80*/  @!P1 IMAD R75, R2, R10, R75 ;  /* 0x0000000a024b9224 */ /* 0x000fe200078e024b */
[----:B------:R-:W-:Y:S06]  /*5f90*/  BRA.U !UP0, `(.L_x_110) ;  /* 0x0000000108407547 */ /* 0x000fec000b800000 */
[----:B------:R-:W1:Y:S01]  /*5fa0*/  LDCU.64 UR8, c[0x4][0x80] ;  /* 0x01001000ff0877ac */ /* 0x000e620008000a00 */
[----:B------:R-:W-:Y:S01]  /*5fb0*/  MOV R3, 0x0 ;  /* 0x0000000000037802 */ /* 0x000fe20000000f00 */
[----:B------:R-:W-:Y:S02]  /*5fc0*/  HFMA2 R12, -RZ, RZ, 0, 5.9604644775390625e-08 ;  /* 0x00000001ff0c7431 */ /* 0x000fe400000001ff */
[----:B------:R-:W-:Y:S02]  /*5fd0*/  IMAD.MOV.U32 R8, RZ, RZ, 0x70 ;  /* 0x00000070ff087424 */ /* 0x000fe400078e00ff */
[----:B------:R-:W-:Y:S01]  /*5fe0*/  IMAD.MOV.U32 R13, RZ, RZ, RZ ;  /* 0x000000ffff0d7224 */ /* 0x000fe200078e00ff */
[----:B------:R-:W2:Y:S01]  /*5ff0*/  LDCU.64 UR6, c[0x4][0x88] ;  /* 0x01001100ff0677ac */ /* 0x000ea20008000a00 */
[----:B------:R-:W3:Y:S01]  /*6000*/  LDC.64 R2, c[0x4][R3] ;  /* 0x0100000003027b82 */ /* 0x000ee20000000a00 */
[----:B------:R-:W4:Y:S01]  /*6010*/  LDCU.64 UR4, c[0x4][0x8] ;  /* 0x01000100ff0477ac */ /* 0x000f220008000a00 */
[----:B-1----:R-:W-:Y:S01]  /*6020*/  MOV R5, UR9 ;  /* 0x0000000900057c02 */ /* 0x002fe20008000f00 */
[----:B------:R-:W-:Y:S01]  /*6030*/  IMAD.U32 R4, RZ, RZ, UR8 ;  /* 0x00000008ff047e24 */ /* 0x000fe2000f8e00ff */
[----:B--2---:R-:W-:Y:S01]  /*6040*/  MOV R7, UR7 ;  /* 0x0000000700077c02 */ /* 0x004fe20008000f00 */
[----:B------:R-:W-:Y:S01]  /*6050*/  IMAD.U32 R6, RZ, RZ, UR6 ;  /* 0x00000006ff067e24 */ /* 0x000fe2000f8e00ff */
[----:B----4-:R-:W-:Y:S01]  /*6060*/  MOV R11, UR5 ;  /* 0x00000005000b7c02 */ /* 0x010fe20008000f00 */
[----:B------:R-:W-:Y:S02]  /*6070*/  IMAD.U32 R10, RZ, RZ, UR4 ;  /* 0x00000004ff0a7e24 */ /* 0x000fe4000f8e00ff */
[----:B------:R-:W-:Y:S07]  /*6080*/  LEPC R20, `(.L_x_110) ;  /* 0x000000001014794e */ /* 0x000fee0000000000 */
[----:B---3-5:R-:W-:Y:S05]  /*6090*/  CALL.ABS.NOINC R2 ;  /* 0x0000000002007343 */ /* 0x028fea0003c00000 */
.L_x_110:
[----:B------:R-:W-:Y:S01]  /*60a0*/  LOP3.LUT P0, RZ, R179, 0x1b0, RZ, 0xc0, !PT ;  /* 0x000001b0b3ff7812 */ /* 0x000fe2000780c0ff */
[----:B------:R-:W-:Y:S11]  /*60b0*/  BSSY.RECONVERGENT B6, `(.L_x_111) ;  /* 0x0000013000067945 */ /* 0x000ff60003800200 */
[----:B------:R-:W-:Y:S01]  /*60c0*/  @!UPT UIADD3 URZ, UPT, UPT, URZ, URZ, URZ ;  /* 0x000000fffffff290 */ /* 0x000fe2000fffe0ff */
[----:B------:R-:W-:Y:S05]  /*60d0*/  @!P0 BRA `(.L_x_112) ;  /* 0x0000000000408947 */ /* 0x000fea0003800000 */
        /* <DEDUP_REMOVED lines=16> */
.L_x_112:
[----:B------:R-:W-:Y:S05]  /*61e0*/  BSYNC.RECONVERGENT B6 ;  /* 0x0000000000067941 */ /* 0x000fea0003800200 */
.L_x_111:
[----:B------:R-:W-:Y:S01]  /*61f0*/  ISETP.NE.U32.AND P3, PT, R150, RZ, PT ;  /* 0x000000ff9600720c */ /* 0x000fe20003f65070 */
[----:B------:R-:W-:Y:S01]  /*6200*/  UISETP.NE.AND UP1, UPT, UR44, URZ, UPT ;  /* 0x000000ff2c00728c */ /* 0x000fe2000bf25270 */
[----:B------:R-:W-:Y:S02]  /*6210*/  ISETP.NE.U32.AND P4, PT, R146, RZ, PT ;  /* 0x000000ff9200720c */ /* 0x000fe40003f85070 */
[----:B------:R-:W-:Y:S02]  /*6220*/  ISETP.NE.AND.EX P3, PT, R151, RZ, PT, P3 ;  /* 0x000000ff9700720c */ /* 0x000fe40003f65330 */
[----:B------:R-:W-:Y:S02]  /*6230*/  PLOP3.LUT P1, PT, PT, PT, PT, 0x8, 0x80 ;  /* 0x000000000080781c */ /* 0x000fe40003f2e170 */
[----:B------:R-:W-:Y:S02]  /*6240*/  PLOP3.LUT P0, PT, PT, PT, UP1, 0x80, 0x8 ;  /* 0x000000000008781c */ /* 0x000fe40003f0f018 */
[----:B------:R-:W-:Y:S02]  /*6250*/  ISETP.NE.AND.EX P4, PT, R147, RZ, PT, P4 ;  /* 0x000000ff9300720c */ /* 0x000fe40003f85340 */
[----:B------:R-:W1:Y:S09]  /*6260*/  @UP1 LDCU.64 UR4, c[0x0][0x888] ;  /* 0x00011100ff0417ac */ /* 0x000e720008000a00 */
[----:B------:R-:W-:Y:S01]  /*6270*/  @P0 PLOP3.LUT P1, PT, P3, PT, PT, 0x80, 0x8 ;  /* 0x000000000008081c */ /* 0x000fe20001f2f070 */
[----:B-1----:R-:W-:Y:S04]  /*6280*/  @UP1 UISETP.NE.U32.AND UP0, UPT, UR4, URZ, UPT ;  /* 0x000000ff0400128c */ /* 0x002fe8000bf05070 */
[----:B------:R-:W-:Y:S04]  /*6290*/  @UP1 UISETP.NE.AND.EX UP0, UPT, UR5, URZ, UPT, UP0 ;  /* 0x000000ff0500128c */ /* 0x000fe8000bf05300 */
[----:B------:R-:W-:Y:S01]  /*62a0*/  @UP1 USEL UR4, URZ, 0xffffffff, UP0 ;  /* 0xffffffffff041887 */ /* 0x000fe20008000000 */
[----:B------:R-:W-:Y:S11]  /*62b0*/  @!P3 BRA `(.L_x_113) ;  /* 0x00000000002cb947 */ /* 0x000ff60003800000 */
[----:B------:R-:W-:Y:S01]  /*62c0*/  ISETP.NE.U32.AND P2, PT, R148, RZ, PT ;  /* 0x000000ff9400720c */ /* 0x000fe20003f45070 */
[----:B------:R-:W-:Y:S03]  /*62d0*/  IMAD.MOV.U32 R164, RZ, RZ, 0x1 ;  /* 0x00000001ffa47424 */ /* 0x000fe600078e00ff */
[----:B------:R-:W-:Y:S11]  /*62e0*/  ISETP.NE.AND.EX P2, PT, R149, RZ, PT, P2 ;  /* 0x000000ff9500720c */ /* 0x000ff60003f45320 */
[----:B------:R-:W-:Y:S02]  /*62f0*/  @!UPT UIADD3 URZ, UPT, UPT, URZ, URZ, URZ ;  /* 0x000000fffffff290 */ /* 0x000fe4000fffe0ff */
[----:B------:R-:W1:Y:S01]  /*6300*/  @P2 LDC.64 R2, c[0x0][0x888] ;  /* 0x00022200ff022b82 */ /* 0x000e620000000a00 */
[----:B------:R-:W-:Y:S04]  /*6310*/  @P2 IMAD R0, R150, UR36, RZ ;  /* 0x0000002496002c24 */ /* 0x000fe8000f8e02ff */
[----:B-1----:R-:W-:Y:S04]  /*6320*/  @P2 IMAD.WIDE R2, R0, 0x4, R2 ;  /* 0x0000000400022825 */ /* 0x002fe800078e0202 */
[----:B------:R-:W-:Y:S01]  /*6330*/  HFMA2 R0, -RZ, RZ, 0, 5.9604644775390625e-08 ;  /* 0x00000001ff007431 */ /* 0x000fe200000001ff */
[----:B-----5:R1:W5:Y:S04]  /*6340*/  @P2 LDG.E R81, desc[UR40][R2.64] ;  /* 0x0000002802512981 */ /* 0x020368000c1e1900 */
[----:B------:R-:W-:Y:S01]  /*6350*/  @!P2 PRMT R164, R0, 0x7610, R164 ;  /* 0x0000761000a4a816 */ /* 0x000fe200000000a4 */
[----:B-1----:R-:W2:Y:S06]  /*6360*/  @!P2 LDC R81, c[0x0][0x880] ;  /* 0x00022000ff51ab82 */ /* 0x002eac0000000800 */
.L_x_113:
[----:B------:R-:W-:Y:S05]  /*6370*/  @!P4 BRA `(.L_x_114) ;  /* 0x000000000020c947 */ /* 0x000fea0003800000 */
[----:B------:R-:W-:Y:S04]  /*6380*/  ISETP.NE.U32.AND P2, PT, R144, RZ, PT ;  /* 0x000000ff9000720c */ /* 0x000fe80003f45070 */
[----:B------:R-:W-:Y:S11]  /*6390*/  ISETP.NE.AND.EX P2, PT, R145, RZ, PT, P2 ;  /* 0x000000ff9100720c */ /* 0x000ff60003f45320 */
[----:B------:R-:W-:Y:S02]  /*63a0*/  @!UPT UIADD3 URZ, UPT, UPT, URZ, URZ, URZ ;  /* 0x000000fffffff290 */ /* 0x000fe4000fffe0ff */
[----:B------:R-:W1:Y:S01]  /*63b0*/  @P2 LDC.64 R2, c[0x0][0x8a8] ;  /* 0x00022a00ff022b82 */ /* 0x000e620000000a00 */
[----:B------:R-:W-:Y:S04]  /*63c0*/  @P2 IMAD R0, R146, UR36, RZ ;  /* 0x0000002492002c24 */ /* 0x000fe8000f8e02ff */
[----:B-1----:R-:W-:Y:S05]  /*63d0*/  @P2 IMAD.WIDE R2, R0, 0x4, R2 ;  /* 0x0000000400022825 */ /* 0x002fea00078e0202 */
[----:B-----5:R1:W5:Y:S02]  /*63e0*/  @P2 LDG.E R78, desc[UR40][R2.64] ;  /* 0x00000028024e2981 */ /* 0x020364000c1e1900 */
[----:B-1----:R-:W3:Y:S02]  /*63f0*/  @!P2 LDC R78, c[0x0][0x8a0] ;  /* 0x00022800ff4eab82 */ /* 0x002ee40000000800 */
.L_x_114:
[----:B--2--5:R-:W-:Y:S01]  /*6400*/  @P0 FSETP.NEU.AND P4, PT, R81, RZ, PT ;  /* 0x000000ff5100020b */ /* 0x024fe20003f8d000 */
[----:B------:R-:W-:Y:S01]  /*6410*/  IMAD.U32 R0, RZ, RZ, UR4 ;  /* 0x00000004ff007e24 */ /* 0x000fe2000f8e00ff */
[----:B------:R-:W-:Y:S01]  /*6420*/  @P0 LOP3.LUT P2, RZ, R164, 0xff, RZ, 0xc0, !PT ;  /* 0x000000ffa4ff0812 */ /* 0x000fe2000784c0ff */
[----:B------:R-:W-:Y:S01]  /*6430*/  BSSY B1, `(.L_x_115) ;  /* 0x000003d000017945 */ /* 0x000fe20003800000 */
[----:B------:R-:W-:Y:S01]  /*6440*/  @P0 SEL R3, RZ, 0xffffffff, P4 ;  /* 0xffffffffff030807 */ /* 0x000fe20002000000 */
[C---:B------:R-:W-:Y:S01]  /*6450*/  IMAD R64, R76.reuse, 0x40, R79 ;  /* 0x000000404c407824 */ /* 0x040fe200078e024f */
[----:B------:R-:W-:Y:S02]  /*6460*/  LEA R156, R76, UR43, 0x3 ;  /* 0x0000002b4c9c7c11 */ /* 0x000fe4000f8e18ff */
[----:B------:R-:W-:Y:S02]  /*6470*/  CS2R R86, SRZ ;  /* 0x0000000000567805 */ /* 0x000fe4000001ff00 */
[----:B------:R-:W-:Y:S02]  /*6480*/  @P1 SEL R3, R0, R3, !P2 ;  /* 0x0000000300031207 */ /* 0x000fe40005000000 */
[----:B------:R-:W-:Y:S02]  /*6490*/  CS2R R84, SRZ ;  /* 0x0000000000547805 */ /* 0x000fe4000001ff00 */
[----:B------:R-:W-:Y:S02]  /*64a0*/  SHF.L.U32 R5, R175, 0x1f, RZ ;  /* 0x0000001faf057819 */ /* 0x000fe400000006ff */
[----:B------:R-:W-:Y:S02]  /*64b0*/  CS2R R90, SRZ ;  /* 0x00000000005a7805 */ /* 0x000fe4000001ff00 */
[----:B------:R-:W-:Y:S02]  /*64c0*/  @P0 LOP3.LUT R3, R3, 0x1, RZ, 0xc0, !PT ;  /* 0x0000000103030812 */ /* 0x000fe400078ec0ff */
[----:B------:R-:W-:Y:S02]  /*64d0*/  CS2R R88, SRZ ;  /* 0x0000000000587805 */ /* 0x000fe4000001ff00 */
[----:B------:R-:W-:Y:S02]  /*64e0*/  PLOP3.LUT P5, PT, PT, PT, PT, 0x8, 0x80 ;  /* 0x000000000080781c */ /* 0x000fe40003fae170 */
[----:B------:R-:W-:Y:S02]  /*64f0*/  CS2R R98, SRZ ;  /* 0x0000000000627805 */ /* 0x000fe4000001ff00 */
[----:B------:R-:W-:Y:S02]  /*6500*/  ISETP.NE.U32.OR P1, PT, R3, 0x1, !P0 ;  /* 0x000000010300780c */ /* 0x000fe40004725470 */
[----:B------:R-:W-:Y:S02]  /*6510*/  CS2R R96, SRZ ;  /* 0x0000000000607805 */ /* 0x000fe4000001ff00 */
[----:B------:R-:W-:Y:S02]  /*6520*/  CS2R R94, SRZ ;  /* 0x00000000005e7805 */ /* 0x000fe4000001ff00 */
[----:B------:R-:W-:Y:S07]  /*6530*/  CS2R R92, SRZ ;  /* 0x00000000005c7805 */ /* 0x000fee000001ff00 */
[----:B------:R-:W-:Y:S04]  /*6540*/  @P1 SHF.L.U32 R2, R173, 0x1f, RZ ;  /* 0x0000001fad021819 */ /* 0x000fe800000006ff */
[----:B------:R-:W1:Y:S01]  /*6550*/  @P1 SYNCS.PHASECHK.TRANS64.TRYWAIT P0, [UR43+0x220], R2 ;  /* 0x00022002ff0015a7 */ /* 0x000e62000800112b */
[----:B------:R2:W4:Y:S01]  /*6560*/  SYNCS.PHASECHK.TRANS64.TRYWAIT P4, [R156+URZ+0x260], R5 ;  /* 0x000260059c0075a7 */ /* 0x00052200080811ff */
[----:B-1----:R-:W-:Y:S01]  /*6570*/  @P1 PLOP3.LUT P5, PT, P0, PT, PT, 0x8, 0x80 ;  /* 0x000000000080181c */ /* 0x002fe200007ae170 */
[----:B------:R-:W-:Y:S01]  /*6580*/  @!UPT UIADD3 URZ, UPT, UPT, URZ, URZ, URZ ;  /* 0x000000fffffff290 */ /* 0x000fe2000fffe0ff */
[----:B--2-4-:R-:W-:Y:S11]  /*6590*/  @!P1 BRA `(.L_x_116) ;  /* 0x0000000000989947 */ /* 0x014ff60003800000 */
[----:B------:R-:W-:Y:S01]  /*65a0*/  ISETP.NE.U32.AND P0, PT, RZ, UR38, PT ;  /* 0x00000026ff007c0c */ /* 0x000fe2000bf05070 */
[----:B------:R-:W-:Y:S01]  /*65b0*/  BSSY B0, `(.L_x_117) ;  /* 0x0000016000007945 */ /* 0x000fe20003800000 */
[----:B------:R-:W-:Y:S02]  /*65c0*/  FSETP.NEU.AND P2, PT, R81, RZ, PT ;  /* 0x000000ff5100720b */ /* 0x000fe40003f4d000 */
[----:B------:R-:W-:Y:S02]  /*65d0*/  CS2R R94, SRZ ;  /* 0x00000000005e7805 */ /* 0x000fe4000001ff00 */
[----:B------:R-:W-:Y:S02]  /*65e0*/  ISETP.NE.AND.EX P0, PT, RZ, UR39, PT, P0 ;  /* 0x00000027ff007c0c */ /* 0x000fe4000bf05300 */
[----:B------:R-:W-:Y:S02]  /*65f0*/  CS2R R92, SRZ ;  /* 0x00000000005c7805 */ /* 0x000fe4000001ff00 */
[----:B------:R-:W-:Y:S02]  /*6600*/  LOP3.LUT P1, RZ, R164, 0xff, RZ, 0xc0, !PT ;  /* 0x000000ffa4ff7812 */ /* 0x000fe4000782c0ff */
[----:B------:R-:W-:Y:S02]  /*6610*/  CS2R R98, SRZ ;  /* 0x0000000000627805 */ /* 0x000fe4000001ff00 */
[----:B------:R-:W-:Y:S02]  /*6620*/  SEL R0, RZ, 0xffffffff, P2 ;  /* 0xffffffffff007807 */ /* 0x000fe40001000000 */
[----:B------:R-:W-:Y:S02]  /*6630*/  CS2R R96, SRZ ;  /* 0x0000000000607805 */ /* 0x000fe4000001ff00 */
[----:B------:R-:W-:Y:S02]  /*6640*/  SEL R3, RZ, 0xffffffff, P0 ;  /* 0xffffffffff037807 */ /* 0x000fe40000000000 */
[----:B------:R-:W-:Y:S02]  /*6650*/  CS2R R90, SRZ ;  /* 0x00000000005a7805 */ /* 0x000fe4000001ff00 */
[----:B------:R-:W-:Y:S02]  /*6660*/  CS2R R88, SRZ ;  /* 0x0000000000587805 */ /* 0x000fe4000001ff00 */
[----:B------:R-:W-:Y:S02]  /*6670*/  CS2R R86, SRZ ;  /* 0x0000000000567805 */ /* 0x000fe4000001ff00 */
[----:B------:R-:W-:Y:S02]  /*6680*/  @P3 SEL R0, R3, R0, !P1 ;  /* 0x0000000003003207 */ /* 0x000fe40004800000 */
[----:B------:R-:W-:Y:S02]  /*6690*/  CS2R R84, SRZ ;  /* 0x0000000000547805 */ /* 0x000fe4000001ff00 */
[----:B------:R-:W-:Y:S04]  /*66a0*/  LOP3.LUT R0, R0, 0x1, RZ, 0xc0, !PT ;  /* 0x0000000100007812 */ /* 0x000fe800078ec0ff */
[----:B------:R-:W-:Y:S01]  /*66b0*/  ISETP.NE.U32.AND P0, PT, R0, 0x1, PT ;  /* 0x000000010000780c */ /* 0x000fe20003f05070 */
[----:B------:R-:W-:Y:S01]  /*66c0*/  @!UPT UIADD3 URZ, UPT, UPT, URZ, URZ, URZ ;  /* 0x000000fffffff290 */ /* 0x000fe2000fffe0ff */
[----:B------:R-:W-:Y:S11]  /*66d0*/  @!P5 BRA `(.L_x_118) ;  /* 0x00000000000cd947 */ /* 0x000ff60003800000 */
[----:B------:R-:W-:Y:S04]  /*66e0*/  SHF.L.U32 R3, R173, 0x1f, RZ ;  /* 0x0000001fad037819 */ /* 0x000fe800000006ff */
[----:B------:R-:W1:Y:S02]  /*66f0*/  SYNCS.PHASECHK.TRANS64.TRYWAIT P1, [UR43+0x220], R3 ;  /* 0x00022003ff0075a7 */ /* 0x000e64000802112b */
[----:B-1----:R-:W-:Y:S05]  /*6700*/  @!P1 BRA `(.L_x_119) ;  /* 0x0000002800309947 */ /* 0x002fea0003800000 */
.L_x_118:
[----:B------:R-:W-:Y:S05]  /*6710*/  BSYNC B0 ;  /* 0x0000000000007941 */ /* 0x000fea0003800000 */
.L_x_117:
[----:B------:R2:W4:Y:S01]  /*6720*/  @P0 LDS.128 R92, [R168+UR43+0x400] ;  /* 0x0004002ba85c0984 */ /* 0x0005220008000c00 */
[----:B------:R-:W-:Y:S01]  /*6730*/  UIADD3 UR4, UPT, UPT, UR43, 0x228, URZ ;  /* 0x000002282b047890 */ /* 0x000fe2000fffe0ff */
[----:B------:R-:W-:Y:S02]  /*6740*/  LOP3.LUT R173, R173, 0x1, RZ, 0x3c, !PT ;  /* 0x00000001adad7812 */ /* 0x000fe400078e3cff */
[----:B------:R2:W1:Y:S01]  /*6750*/  @P0 LDS.128 R96, [R178+0x10] ;  /* 0x00001000b2600984 */ /* 0x0004620000000c00 */
[----:B------:R-:W-:Y:S03]  /*6760*/  UPRMT UR4, UR37, 0x654, UR4 ;  /* 0x0000065425047896 */ /* 0x000fe60008000004 */
[----:B------:R2:W1:Y:S04]  /*6770*/  @P0 LDS.128 R88, [R177+0x20] ;  /* 0x00002000b1580984 */ /* 0x0004680000000c00 */
[----:B------:R2:W1:Y:S01]  /*6780*/  @P0 LDS.128 R84, [R176+0x30] ;  /* 0x00003000b0540984 */ /* 0x0004620000000c00 */
[----:B------:R-:W-:Y:S01]  /*6790*/  @!PT LDS RZ, [RZ] ;  /* 0x00000000fffff984 */ /* 0x000fe20000000800 */
[----:B------:R-:W-:Y:S01]  /*67a0*/  @!PT LDS RZ, [RZ] ;  /* 0x00000000fffff984 */ /* 0x000fe20000000800 */
[----:B------:R-:W-:Y:S01]  /*67b0*/  @!PT LDS RZ, [RZ] ;  /* 0x00000000fffff984 */ /* 0x000fe20000000800 */
[----:B------:R-:W-:Y:S01]  /*67c0*/  @!PT LDS RZ, [RZ] ;  /* 0x00000000fffff984 */ /* 0x000fe20000000800 */
[----:B------:R5:W-:Y:S06]  /*67d0*/  MEMBAR.ALL.CTA ;  /* 0x0000000000007992 */ /* 0x000bec0000008000 */
[----:B-----5:R-:W5:Y:S02]  /*67e0*/  FENCE.VIEW.ASYNC.S ;  /* 0x00000000000073c6 */ /* 0x020f640000000000 */
[----:B-----5:R-:W-:Y:S01]  /*67f0*/  SYNCS.ARRIVE.TRANS64.RED.A1T0 RZ, [UR4], RZ ;  /* 0x000000ffffff79a7 */ /* 0x020fe20008100404 */
.L_x_116:
[----:B------:R-:W-:Y:S05]  /*6800*/  BSYNC B1 ;  /* 0x0000000000017941 */ /* 0x000fea0003800000 */
.L_x_115:
[----:B-1----:R-:W-:Y:S04]  /*6810*/  SHF.R.U32.HI R0, RZ, 0x15, R64 ;  /* 0x00000015ff007819 */ /* 0x002fe80000011640 */
[----:B------:R-:W-:Y:S01]  /*6820*/  LOP3.LUT P0, RZ, R0, 0x3, R169, 0x48, !PT ;  /* 0x0000000300ff7812 */ /* 0x000fe200078048a9 */
[----:B------:R-:W-:Y:S01]  /*6830*/  @!UPT UIADD3 URZ, UPT, UPT, URZ, URZ, URZ ;  /* 0x000000fffffff290 */ /* 0x000fe2000fffe0ff */
[----:B------:R-:W-:Y:S11]  /*6840*/  @P4 BRA `(.L_x_120) ;  /* 0x0000000000084947 */ /* 0x000ff60003800000 */
[----:B------:R-:W1:Y:S02]  /*6850*/  SYNCS.PHASECHK.TRANS64.TRYWAIT P1, [R156+URZ+0x260], R5 ;  /* 0x000260059c0075a7 */ /* 0x000e6400080211ff */
[----:B-1----:R-:W-:Y:S05]  /*6860*/  @!P1 BRA `(.L_x_121) ;  /* 0x0000002400f09947 */ /* 0x002fea0003800000 */
.L_x_120:
[----:B------:R-:W-:Y:S05]  /*6870*/  @!P0 BRA `(.L_x_122) ;  /* 0x0000000000408947 */ /* 0x000fea0003800000 */
[----:B------:R-:W1:Y:S01]  /*6880*/  LDCU.64 UR8, c[0x4][0x70] ;  /* 0x01000e00ff0877ac */ /* 0x000e620008000a00 */
[----:B------:R-:W-:Y:S01]  /*6890*/  MOV R3, 0x0 ;  /* 0x0000000000037802 */ /* 0x000fe20000000f00 */
[----:B------:R-:W-:Y:S02]  /*68a0*/  HFMA2 R12, -RZ, RZ, 0, 5.9604644775390625e-08 ;  /* 0x00000001ff0c7431 */ /* 0x000fe400000001ff */
[----:B------:R-:W-:Y:S02]  /*68b0*/  IMAD.MOV.U32 R8, RZ, RZ, 0x192 ;  /* 0x00000192ff087424 */ /* 0x000fe400078e00ff */
[----:B------:R-:W-:Y:S01]  /*68c0*/  IMAD.MOV.U32 R13, RZ, RZ, RZ ;  /* 0x000000ffff0d7224 */ /* 0x000fe200078e00ff */
[----:B------:R-:W5:Y:S01]  /*68d0*/  LDCU.64 UR6, c[0x4][0x78] ;  /* 0x01000f00ff0677ac */ /* 0x000f620008000a00 */
[----:B------:R-:W2:Y:S01]  /*68e0*/  LDC.64 R2, c[0x4][R3] ;  /* 0x0100000003027b82 */ /* 0x000ea20000000a00 */
[----:B------:R-:W3:Y:S01]  /*68f0*/  LDCU.64 UR4, c[0x4][0x10] ;  /* 0x01000200ff0477ac */ /* 0x000ee20008000a00 */
[----:B-1----:R-:W-:Y:S01]  /*6900*/  MOV R5, UR9 ;  /* 0x0000000900057c02 */ /* 0x002fe20008000f00 */
[----:B------:R-:W-:Y:S01]  /*6910*/  IMAD.U32 R4, RZ, RZ, UR8 ;  /* 0x00000008ff047e24 */ /* 0x000fe2000f8e00ff */
[----:B-----5:R-:W-:Y:S01]  /*6920*/  MOV R7, UR7 ;  /* 0x0000000700077c02 */ /* 0x020fe20008000f00 */
[----:B------:R-:W-:Y:S01]  /*6930*/  IMAD.U32 R6, RZ, RZ, UR6 ;  /* 0x00000006ff067e24 */ /* 0x000fe2000f8e00ff */
[----:B---3--:R-:W-:Y:S01]  /*6940*/  MOV R11, UR5 ;  /* 0x00000005000b7c02 */ /* 0x008fe20008000f00 */
[----:B------:R-:W-:Y:S02]  /*6950*/  IMAD.U32 R10, RZ, RZ, UR4 ;  /* 0x00000004ff0a7e24 */ /* 0x000fe4000f8e00ff */
[----:B------:R-:W-:Y:S07]  /*6960*/  LEPC R20, `(.L_x_122) ;  /* 0x000000001014794e */ /* 0x000fee0000000000 */
[----:B--2-4-:R-:W-:Y:S05]  /*6970*/  CALL.ABS.NOINC R2 ;  /* 0x0000000002007343 */ /* 0x014fea0003c00000 */
.L_x_122:
[----:B------:R-:W-:Y:S01]  /*6980*/  LOP3.LUT P0, RZ, R166, 0x60, RZ, 0xc0, !PT ;  /* 0x00000060a6ff7812 */ /* 0x000fe2000780c0ff */
[----:B------:R-:W-:Y:S05]  /*6990*/  WARPSYNC.ALL ;  /* 0x0000000000007948 */ /* 0x000fea0003800000 */
[----:B------:R-:W-:Y:S01]  /*69a0*/  R2UR UR4, R64 ;  /* 0x00000000400472ca */ /* 0x000fe200000e0000 */
[----:B------:R-:W-:Y:S01]  /*69b0*/  BSSY.RECONVERGENT B0, `(.L_x_123) ;  /* 0x0000121000007945 */ /* 0x000fe20003800200 */
[-C--:B----4-:R-:W-:Y:S02]  /*69c0*/  F2FP.F16.E4M3.UNPACK_B R82, R92.reuse ;  /* 0x0000005cff52723e */ /* 0x090fe400020006ff */
[----:B------:R-:W-:Y:S02]  /*69d0*/  F2FP.F16.E4M3.UNPACK_B R109, R92.H1 ;  /* 0x0000005cff6d723e */ /* 0x000fe400030006ff */
[-C--:B------:R-:W-:Y:S01]  /*69e0*/  F2FP.F16.E4M3.UNPACK_B R107, R93.reuse ;  /* 0x0000005dff6b723e */ /* 0x080fe200020006ff */
[--C-:B------:R-:W-:Y:S01]  /*69f0*/  HADD2.F32 R80, -RZ, R82.reuse.H0_H0 ;  /* 0x20000052ff507230 */ /* 0x100fe20000004100 */
[----:B------:R-:W-:Y:S01]  /*6a00*/  F2FP.F16.E4M3.UNPACK_B R105, R93.H1 ;  /* 0x0000005dff69723e */ /* 0x000fe200030006ff */
[----:B------:R-:W-:Y:S01]  /*6a10*/  HADD2.F32 R82, -RZ, R82.H1_H1 ;  /* 0x30000052ff527230 */ /* 0x000fe20000004100 */
[-C--:B------:R-:W-:Y:S01]  /*6a20*/  F2FP.F16.E4M3.UNPACK_B R130, R84.reuse ;  /* 0x00000054ff82723e */ /* 0x080fe200020006ff */
[--C-:B------:R-:W-:Y:S01]  /*6a30*/  HADD2.F32 R83, -RZ, R109.reuse.H0_H0 ;  /* 0x2000006dff537230 */ /* 0x100fe20000004100 */
[----:B------:R-:W-:Y:S01]  /*6a40*/  F2FP.F16.E4M3.UNPACK_B R132, R84.H1 ;  /* 0x00000054ff84723e */ /* 0x000fe200030006ff */
[----:B------:R-:W3:Y:S01]  /*6a50*/  LDTM.x64 R4, tmem[UR4] ;  /* 0x00000004000479ee */ /* 0x000ee20008340000 */
[----:B------:R-:W-:Y:S01]  /*6a60*/  NOP ;  /* 0x0000000000007918 */ /* 0x000fe20000000000 */
[----:B------:R-:W-:Y:S01]  /*6a70*/  R2UR UR5, R156 ;  /* 0x000000009c0572ca */ /* 0x000fe200000e0000 */
[--C-:B------:R-:W-:Y:S01]  /*6a80*/  HADD2.F32 R129, -RZ, R130.reuse.H0_H0 ;  /* 0x20000082ff817230 */ /* 0x100fe20000004100 */
[----:B------:R-:W-:Y:S01]  /*6a90*/  F2FP.F16.E4M3.UNPACK_B R93, R94 ;  /* 0x0000005eff5d723e */ /* 0x000fe200020006ff */
[----:B------:R-:W-:Y:S01]  /*6aa0*/  HADD2.F32 R130, -RZ, R130.H1_H1 ;  /* 0x30000082ff827230 */ /* 0x000fe20000004100 */
[-C--:B------:R-:W-:Y:S01]  /*6ab0*/  F2FP.F16.E4M3.UNPACK_B R134, R85.reuse ;  /* 0x00000055ff86723e */ /* 0x080fe200020006ff */
[----:B------:R-:W-:Y:S01]  /*6ac0*/  HADD2.F32 R84, -RZ, R109.H1_H1 ;  /* 0x3000006dff547230 */ /* 0x000fe20000004100 */
[----:B------:R-:W-:Y:S01]  /*6ad0*/  F2FP.F16.E4M3.UNPACK_B R136, R85.H1 ;  /* 0x00000055ff88723e */ /* 0x000fe200030006ff */
[--C-:B------:R-:W-:Y:S01]  /*6ae0*/  HADD2.F32 R85, -RZ, R107.reuse.H0_H0 ;  /* 0x2000006bff557230 */ /* 0x100fe20000004100 */
[-C--:B------:R-:W-:Y:S01]  /*6af0*/  F2FP.F16.E4M3.UNPACK_B R138, R86.reuse ;  /* 0x00000056ff8a723e */ /* 0x080fe200020006ff */
[--C-:B------:R-:W-:Y:S01]  /*6b00*/  HADD2.F32 R133, -RZ, R134.reuse.H0_H0 ;  /* 0x20000086ff857230 */ /* 0x100fe20000004100 */
[----:B------:R-:W-:Y:S01]  /*6b10*/  F2FP.F16.E4M3.UNPACK_B R140, R86.H1 ;  /* 0x00000056ff8c723e */ /* 0x000fe200030006ff */
[----:B------:R-:W-:Y:S01]  /*6b20*/  HADD2.F32 R86, -RZ, R107.H1_H1 ;  /* 0x3000006bff567230 */ /* 0x000fe20000004100 */
[----:B------:R-:W-:Y:S01]  /*6b30*/  F2FP.F16.E4M3.UNPACK_B R142, R87 ;  /* 0x00000057ff8e723e */ /* 0x000fe200020006ff */
[----:B------:R-:W-:Y:S01]  /*6b40*/  UIADD3 UR5, UPT, UPT, UR5, 0x280, URZ ;  /* 0x0000028005057890 */ /* 0x000fe2000fffe0ff */
[----:B------:R-:W-:Y:S01]  /*6b50*/  HADD2.F32 R134, -RZ, R134.H1_H1 ;  /* 0x30000086ff867230 */ /* 0x000fe20000004100 */
[----:B------:R-:W-:Y:S01]  /*6b60*/  F2FP.F16.E4M3.UNPACK_B R114, R88 ;  /* 0x00000058ff72723e */ /* 0x000fe200020006ff */
[--C-:B------:R-:W-:Y:S01]  /*6b70*/  HADD2.F32 R137, -RZ, R138.reuse.H0_H0 ;  /* 0x2000008aff897230 */ /* 0x100fe20000004100 */
[----:B------:R-:W-:Y:S01]  /*6b80*/  UPRMT UR5, UR37, 0x654, UR5 ;  /* 0x0000065425057896 */ /* 0x000fe20008000005 */
[----:B------:R-:W-:Y:S01]  /*6b90*/  HADD2.F32 R138, -RZ, R138.H1_H1 ;  /* 0x3000008aff8a7230 */ /* 0x000fe20000004100 */
[-C--:B------:R-:W-:Y:S01]  /*6ba0*/  F2FP.F16.E4M3.UNPACK_B R118, R89.reuse ;  /* 0x00000059ff76723e */ /* 0x080fe200020006ff */
[--C-:B------:R-:W-:Y:S01]  /*6bb0*/  HADD2.F32 R113, -RZ, R114.reuse.H0_H0 ;  /* 0x20000072ff717230 */ /* 0x100fe20000004100 */
[----:B------:R-:W-:Y:S01]  /*6bc0*/  F2FP.F16.E4M3.UNPACK_B R120, R89.H1 ;  /* 0x00000059ff78723e */ /* 0x000fe200030006ff */
[C---:B---3--:R-:W-:Y:S01]  /*6bd0*/  FMUL R4, R78.reuse, R4 ;  /* 0x000000044e047220 */ /* 0x048fe20000400000 */
[C---:B------:R-:W-:Y:S01]  /*6be0*/  FMUL R5, R78.reuse, R5 ;  /* 0x000000054e057220 */ /* 0x040fe20000400000 */
[C---:B------:R-:W-:Y:S01]  /*6bf0*/  FMUL R8, R78.reuse, R8 ;  /* 0x000000084e087220 */ /* 0x040fe20000400000 */
[C---:B------:R-:W-:Y:S01]  /*6c00*/  FMUL R9, R78.reuse, R9 ;  /* 0x000000094e097220 */ /* 0x040fe20000400000 */
[----:B------:R-:W-:Y:S01]  /*6c10*/  SYNCS.ARRIVE.TRANS64.RED.A1T0 RZ, [UR5], RZ ;  /* 0x000000ffffff79a7 */ /* 0x000fe20008100405 */
[C---:B------:R-:W-:Y:S01]  /*6c20*/  FFMA R4, R81.reuse, R80, R4 ;  /* 0x0000005051047223 */ /* 0x040fe20000000004 */
[C---:B------:R-:W-:Y:S01]  /*6c30*/  FFMA R5, R81.reuse, R82, R5 ;  /* 0x0000005251057223 */ /* 0x040fe20000000005 */
[----:B------:R-:W-:Y:S02]  /*6c40*/  HADD2.F32 R89, -RZ, R93.H0_H0 ;  /* 0x2000005dff597230 */ /* 0x000fe40000004100 */
[C---:B------:R-:W-:Y:S01]  /*6c50*/  FMUL R12, R78.reuse, R12 ;  /* 0x0000000c4e0c7220 */ /* 0x040fe20000400000 */
        /* <DEDUP_REMOVED lines=11> */
[----:B------:R-:W-:Y:S02]  /*6d10*/  HADD2.F32 R114, -RZ, R114.H1_H1 ;  /* 0x30000072ff727230 */ /* 0x000fe40000004100 */
[C---:B------:R-:W-:Y:S01]  /*6d20*/  FMUL R32, R78.reuse, R36 ;  /* 0x000000244e207220 */ /* 0x040fe20000400000 */
[C---:B------:R-:W-:Y:S01]  /*6d30*/  FMUL R33, R78.reuse, R37 ;  /* 0x000000254e217220 */ /* 0x040fe20000400000 */
[--C-:B------:R-:W-:Y:S02]  /*6d40*/  HADD2.F32 R117, -RZ, R118.reuse.H0_H0 ;  /* 0x20000076ff757230 */ /* 0x100fe40000004100 */
[C---:B------:R-:W-:Y:S01]  /*6d50*/  FMUL R36, R78.reuse, R40 ;  /* 0x000000284e247220 */ /* 0x040fe20000400000 */
[----:B------:R-:W-:Y:S02]  /*6d60*/  HADD2.F32 R118, -RZ, R118.H1_H1 ;  /* 0x30000076ff767230 */ /* 0x000fe40000004100 */
        /* <DEDUP_REMOVED lines=8> */
[----:B------:R-:W-:Y:S01]  /*6df0*/  F2FP.F16.E4M3.UNPACK_B R92, R94.H1 ;  /* 0x0000005eff5c723e */ /* 0x000fe200030006ff */
[C---:B------:R-:W-:Y:S01]  /*6e00*/  FMUL R53, R78.reuse, R57 ;  /* 0x000000394e357220 */ /* 0x040fe20000400000 */
[C---:B------:R-:W-:Y:S01]  /*6e10*/  FMUL R56, R78.reuse, R60 ;  /* 0x0000003c4e387220 */ /* 0x040fe20000400000 */
[----:B------:R-:W-:Y:S01]  /*6e20*/  F2FP.F16.E4M3.UNPACK_B R141, R87.H1 ;  /* 0x00000057ff8d723e */ /* 0x000fe200030006ff */
[C---:B------:R-:W-:Y:S01]  /*6e30*/  FMUL R57, R78.reuse, R61 ;  /* 0x0000003d4e397220 */ /* 0x040fe20000400000 */
[----:B------:R-:W-:Y:S02]  /*6e40*/  HADD2.F32 R80, -RZ, R142.H1_H1 ;  /* 0x3000008eff507230 */ /* 0x000fe40000004100 */
[C---:B------:R-:W-:Y:S01]  /*6e50*/  FMUL R60, R78.reuse, R64 ;  /* 0x000000404e3c7220 */ /* 0x040fe20000400000 */
[----:B------:R-:W-:Y:S01]  /*6e60*/  F2FP.F16.E4M3.UNPACK_B R116, R88.H1 ;  /* 0x00000058ff74723e */ /* 0x000fe200030006ff */
[C---:B------:R-:W-:Y:S01]  /*6e70*/  FMUL R61, R78.reuse, R65 ;  /* 0x000000414e3d7220 */ /* 0x040fe20000400000 */
[C---:B------:R-:W-:Y:S01]  /*6e80*/  FMUL R6, R78.reuse, R6 ;  /* 0x000000064e067220 */ /* 0x040fe20000400000 */
[----:B------:R-:W-:Y:S01]  /*6e90*/  F2FP.F16.E4M3.UNPACK_B R94, R95 ;  /* 0x0000005fff5e723e */ /* 0x000fe200020006ff */
[C---:B------:R-:W-:Y:S01]  /*6ea0*/  FMUL R7, R78.reuse, R7 ;  /* 0x000000074e077220 */ /* 0x040fe20000400000 */
[--C-:B------:R-:W-:Y:S02]  /*6eb0*/  HADD2.F32 R87, -RZ, R105.reuse.H0_H0 ;  /* 0x20000069ff577230 */ /* 0x100fe40000004100 */
[C---:B------:R-:W-:Y:S01]  /*6ec0*/  FFMA R6, R81.reuse, R83, R6 ;  /* 0x0000005351067223 */ /* 0x040fe20000000006 */
[----:B------:R-:W-:Y:S01]  /*6ed0*/  F2FP.F16.E4M3.UNPACK_B R122, R90 ;  /* 0x0000005aff7a723e */ /* 0x000fe200020006ff */
[C---:B------:R-:W-:Y:S01]  /*6ee0*/  FFMA R7, R81.reuse, R84, R7 ;  /* 0x0000005451077223 */ /* 0x040fe20000000007 */
[C---:B------:R-:W-:Y:S01]  /*6ef0*/  FFMA R8, R81.reuse, R85, R8 ;  /* 0x0000005551087223 */ /* 0x040fe20000000008 */
[----:B------:R-:W-:Y:S01]  /*6f00*/  F2FP.F16.E4M3.UNPACK_B R124, R90.H1 ;  /* 0x0000005aff7c723e */ /* 0x000fe200030006ff */
[----:B------:R-:W-:Y:S02]  /*6f10*/  HADD2.F32 R88, -RZ, R105.H1_H1 ;  /* 0x30000069ff587230 */ /* 0x000fe40000004100 */
[----:B------:R-:W-:Y:S01]  /*6f20*/  FFMA R9, R81, R86, R9 ;  /* 0x0000005651097223 */ /* 0x000fe20000000009 */
[----:B------:R-:W-:Y:S01]  /*6f30*/  F2FP.SATFINITE.E4M3.F32.PACK_AB_MERGE_C R156, R7, R6, RZ ;  /* 0x00000006079c723e */ /* 0x000fe200048070ff */
[----:B------:R-:W-:Y:S02]  /*6f40*/  HADD2.F32 R90, -RZ, R93.H1_H1 ;  /* 0x3000005dff5a7230 */ /* 0x000fe40000004100 */
[C---:B------:R-:W-:Y:S01]  /*6f50*/  FMUL R10, R78.reuse, R10 ;  /* 0x0000000a4e0a7220 */ /* 0x040fe20000400000 */
[--C-:B------:R-:W-:Y:S01]  /*6f60*/  HADD2.F32 R93, -RZ, R94.reuse.H0_H0 ;  /* 0x2000005eff5d7230 */ /* 0x100fe20000004100 */
[----:B------:R-:W-:Y:S01]  /*6f70*/  F2FP.SATFINITE.E4M3.F32.PACK_AB_MERGE_C R156, R5, R4, R156 ;  /* 0x00000004059c723e */ /* 0x000fe2000480709c */
[----:B------:R-:W-:Y:S02]  /*6f80*/  HADD2.F32 R94, -RZ, R94.H1_H1 ;  /* 0x3000005eff5e7230 */ /* 0x000fe40000004100 */
[C---:B------:R-:W-:Y:S01]  /*6f90*/  FFMA R10, R81.reuse, R87, R10 ;  /* 0x00000057510a7223 */ /* 0x040fe2000000000a */
[--C-:B------:R-:W-:Y:S02]  /*6fa0*/  HADD2.F32 R121, -RZ, R122.reuse.H0_H0 ;  /* 0x2000007aff797230 */ /* 0x100fe40000004100 */
[C---:B------:R-:W-:Y:S01]  /*6fb0*/  FMUL R11, R78.reuse, R11 ;  /* 0x0000000b4e0b7220 */ /* 0x040fe20000400000 */
[----:B------:R-:W-:Y:S01]  /*6fc0*/  F2FP.F16.E4M3.UNPACK_B R126, R91 ;  /* 0x0000005bff7e723e */ /* 0x000fe200020006ff */
[----:B------:R-:W-:Y:S01]  /*6fd0*/  HADD2.F32 R122, -RZ, R122.H1_H1 ;  /* 0x3000007aff7a7230 */ /* 0x000fe20000004100 */
[----:B------:R-:W-:Y:S01]  /*6fe0*/  F2FP.F16.E4M3.UNPACK_B R103, R95.H1 ;  /* 0x0000005fff67723e */ /* 0x000fe200030006ff */
[C---:B------:R-:W-:Y:S01]  /*6ff0*/  FFMA R11, R81.reuse, R88, R11 ;  /* 0x00000058510b7223 */ /* 0x040fe2000000000b */
[----:B------:R-:W-:Y:S01]  /*7000*/  F2FP.F16.E4M3.UNPACK_B R128, R91.H1 ;  /* 0x0000005bff80723e */ /* 0x000fe200030006ff */
[----:B------:R-:W-:Y:S02]  /*7010*/  HADD2.F32 R91, -RZ, R92.H0_H0 ;  /* 0x2000005cff5b7230 */ /* 0x000fe40000004100 */
[C---:B------:R-:W-:Y:S01]  /*7020*/  FFMA R12, R81.reuse, R89, R12 ;  /* 0x00000059510c7223 */ /* 0x040fe2000000000c */
[----:B------:R-:W-:Y:S01]  /*7030*/  FFMA R13, R81, R90, R13 ;  /* 0x0000005a510d7223 */ /* 0x000fe2000000000d */
[----:B------:R-:W-:Y:S01]  /*7040*/  F2FP.SATFINITE.E4M3.F32.PACK_AB_MERGE_C R157, R11, R10, RZ ;  /* 0x0000000a0b9d723e */ /* 0x000fe200048070ff */
[--C-:B------:R-:W-:Y:S01]  /*7050*/  HADD2.F32 R125, -RZ, R126.reuse.H0_H0 ;  /* 0x2000007eff7d7230 */ /* 0x100fe20000004100 */
[----:B------:R-:W-:Y:S01]  /*7060*/  F2FP.F16.E4M3.UNPACK_B R101, R96 ;  /* 0x00000060ff65723e */ /* 0x000fe200020006ff */
[----:B------:R-:W-:Y:S01]  /*7070*/  HADD2.F32 R126, -RZ, R126.H1_H1 ;  /* 0x3000007eff7e7230 */ /* 0x000fe20000004100 */
[----:B------:R-:W-:Y:S01]  /*7080*/  F2FP.SATFINITE.E4M3.F32.PACK_AB_MERGE_C R157, R9, R8, R157 ;  /* 0x00000008099d723e */ /* 0x000fe2000480709d */
[----:B------:R-:W-:Y:S02]  /*7090*/  HADD2.F32 R83, -RZ, R142.H0_H0 ;  /* 0x2000008eff537230 */ /* 0x000fe40000004100 */
[C---:B------:R-:W-:Y:S01]  /*70a0*/  FMUL R14, R78.reuse, R14 ;  /* 0x0000000e4e0e7220 */ /* 0x040fe20000400000 */
[----:B------:R-:W-:Y:S02]  /*70b0*/  HADD2.F32 R92, -RZ, R92.H1_H1 ;  /* 0x3000005cff5c7230 */ /* 0x000fe40000004100 */
[C---:B------:R-:W-:Y:S01]  /*70c0*/  FMUL R15, R78.reuse, R15 ;  /* 0x0000000f4e0f7220 */ /* 0x040fe20000400000 */
[----:B------:R-:W-:Y:S01]  /*70d0*/  F2FP.F16.E4M3.UNPACK_B R100, R96.H1 ;  /* 0x00000060ff64723e */ /* 0x000fe200030006ff */
[--C-:B------:R-:W-:Y:S02]  /*70e0*/  HADD2.F32 R95, -RZ, R103.reuse.H0_H0 ;  /* 0x20000067ff5f7230 */ /* 0x100fe40000004100 */
[C---:B------:R-:W-:Y:S01]  /*70f0*/  FFMA R14, R81.reuse, R91, R14 ;  /* 0x0000005b510e7223 */ /* 0x040fe2000000000e */
[C---:B------:R-:W-:Y:S01]  /*7100*/  FFMA R15, R81.reuse, R92, R15 ;  /* 0x0000005c510f7223 */ /* 0x040fe2000000000f */
[C---:B------:R-:W-:Y:S01]  /*7110*/  FFMA R16, R81.reuse, R93, R16 ;  /* 0x0000005d51107223 */ /* 0x040fe20000000010 */
[----:B------:R-:W-:Y:S01]  /*7120*/  FFMA R17, R81, R94, R17 ;  /* 0x0000005e51117223 */ /* 0x000fe20000000011 */
[-C--:B------:R-:W-:Y:S01]  /*7130*/  F2FP.F16.E4M3.UNPACK_B R102, R97.reuse ;  /* 0x00000061ff66723e */ /* 0x080fe200020006ff */
[----:B------:R-:W-:Y:S01]  /*7140*/  HADD2.F32 R96, -RZ, R103.H1_H1 ;  /* 0x30000067ff607230 */ /* 0x000fe20000004100 */
[----:B------:R-:W-:Y:S01]  /*7150*/  F2FP.SATFINITE.E4M3.F32.PACK_AB_MERGE_C R158, R15, R14, RZ ;  /* 0x0000000e0f9e723e */ /* 0x000fe200048070ff */
[C---:B------:R-:W-:Y:S01]  /*7160*/  FMUL R18, R78.reuse, R18 ;  /* 0x000000124e127220 */ /* 0x040fe20000400000 */
[----:B------:R-:W-:Y:S01]  /*7170*/  F2FP.F16.E4M3.UNPACK_B R104, R97.H1 ;  /* 0x00000061ff68723e */ /* 0x000fe200030006ff */
[--C-:B------:R-:W-:Y:S01]  /*7180*/  HADD2.F32 R97, -RZ, R101.reuse.H0_H0 ;  /* 0x20000065ff617230 */ /* 0x100fe20000004100 */
[----:B------:R-:W-:Y:S01]  /*7190*/  F2FP.SATFINITE.E4M3.F32.PACK_AB_MERGE_C R158, R13, R12, R158 ;  /* 0x0000000c0d9e723e */ /* 0x000fe2000480709e */
[C---:B------:R-:W-:Y:S01]  /*71a0*/  FFMA R18, R81.reuse, R95, R18 ;  /* 0x0000005f51127223 */ /* 0x040fe20000000012 */
[----:B------:R-:W-:Y:S01]  /*71b0*/  F2FP.F16.E4M3.UNPACK_B R110, R99 ;  /* 0x00000063ff6e723e */ /* 0x000fe200020006ff */
[C---:B------:R-:W-:Y:S01]  /*71c0*/  FMUL R19, R78.reuse, R19 ;  /* 0x000000134e137220 */ /* 0x040fe20000400000 */
[----:B------:R-:W-:Y:S01]  /*71d0*/  F2FP.F16.E4M3.UNPACK_B R112, R99.H1 ;  /* 0x00000063ff70723e */ /* 0x000fe200030006ff */
[----:B------:R-:W-:Y:S01]  /*71e0*/  HADD2.F32 R99, -RZ, R101.H1_H1 ;  /* 0x30000065ff637230 */ /* 0x000fe20000004100 */
[-C--:B------:R-:W-:Y:S01]  /*71f0*/  F2FP.F16.E4M3.UNPACK_B R106, R98.reuse ;  /* 0x00000062ff6a723e */ /* 0x080fe200020006ff */
[----:B------:R-:W-:Y:S01]  /*7200*/  HADD2.F32 R101, -RZ, R102.H0_H0 ;  /* 0x20000066ff657230 */ /* 0x000fe20000004100 */
[----:B------:R-:W-:Y:S01]  /*7210*/  F2FP.F16.E4M3.UNPACK_B R108, R98.H1 ;  /* 0x00000062ff6c723e */ /* 0x000fe200030006ff */
[----:B------:R-:W-:Y:S02]  /*7220*/  HADD2.F32 R98, -RZ, R100.H0_H0 ;  /* 0x20000064ff627230 */ /* 0x000fe40000004100 */
[C---:B------:R-:W-:Y:S01]  /*7230*/  FFMA R19, R81.reuse, R96, R19 ;  /* 0x0000006051137223 */ /* 0x040fe20000000013 */
[C---:B------:R-:W-:Y:S01]  /*7240*/  FFMA R0, R81.reuse, R97, R0 ;  /* 0x0000006151007223 */ /* 0x040fe20000000000 */
[----:B------:R-:W-:Y:S01]  /*7250*/  FFMA R2, R81, R99, R2 ;  /* 0x0000006351027223 */ /* 0x000fe20000000002 */
[----:B------:R-:W-:Y:S02]  /*7260*/  HADD2.F32 R102, -RZ, R102.H1_H1 ;  /* 0x30000066ff667230 */ /* 0x000fe40000004100 */
[C---:B------:R-:W-:Y:S01]  /*7270*/  FMUL R3, R78.reuse, R22 ;  /* 0x000000164e037220 */ /* 0x040fe20000400000 */
[----:B------:R-:W-:Y:S01]  /*7280*/  HADD2.F32 R100, -RZ, R100.H1_H1 ;  /* 0x30000064ff647230 */ /* 0x000fe20000004100 */
[----:B------:R-:W-:Y:S01]  /*7290*/  F2FP.SATFINITE.E4M3.F32.PACK_AB_MERGE_C R159, R19, R18, RZ ;  /* 0x00000012139f723e */ /* 0x000fe200048070ff */
[--C-:B------:R-:W-:Y:S02]  /*72a0*/  HADD2.F32 R105, -RZ, R106.reuse.H0_H0 ;  /* 0x2000006aff697230 */ /* 0x100fe40000004100 */
[----:B------:R-:W-:Y:S01]  /*72b0*/  FFMA R3, R81, R98, R3 ;  /* 0x0000006251037223 */ /* 0x000fe20000000003 */
[----:B------:R-:W-:Y:S01]  /*72c0*/  HADD2.F32 R106, -RZ, R106.H1_H1 ;  /* 0x3000006aff6a7230 */ /* 0x000fe20000004100 */
[----:B------:R-:W-:Y:S01]  /*72d0*/  F2FP.SATFINITE.E4M3.F32.PACK_AB_MERGE_C R159, R17, R16, R159 ;  /* 0x00000010119f723e */ /* 0x000fe2000480709f */
[----:B------:R-:W-:Y:S02]  /*72e0*/  HADD2.F32 R109, -RZ, R110.H0_H0 ;  /* 0x2000006eff6d7230 */ /* 0x000fe40000004100 */
[C---:B------:R-:W-:Y:S01]  /*72f0*/  FMUL R23, R78.reuse, R23 ;  /* 0x000000174e177220 */ /* 0x040fe20000400000 */
[--C-:B------:R-:W-:Y:S02]  /*7300*/  HADD2.F32 R103, -RZ, R104.reuse.H0_H0 ;  /* 0x20000068ff677230 */ /* 0x100fe40000004100 */
[C---:B------:R-:W-:Y:S01]  /*7310*/  FMUL R22, R78.reuse, R26 ;  /* 0x0000001a4e167220 */ /* 0x040fe20000400000 */
[----:B------:R-:W-:Y:S01]  /*7320*/  HADD2.F32 R104, -RZ, R104.H1_H1 ;  /* 0x30000068ff687230 */ /* 0x000fe20000004100 */
[----:B------:R1:W-:Y:S01]  /*7330*/  STS.128 [R168+UR43+0x2400], R156 ;  /* 0x0024009ca8007988 */ /* 0x0003e20008000c2b */
[C---:B------:R-:W-:Y:S01]  /*7340*/  FFMA R23, R81.reuse, R100, R23 ;  /* 0x0000006451177223 */ /* 0x040fe20000000017 */
[C---:B------:R-:W-:Y:S01]  /*7350*/  FFMA R20, R81.reuse, R101, R20 ;  /* 0x0000006551147223 */ /* 0x040fe20000000014 */
[C---:B------:R-:W-:Y:S01]  /*7360*/  FFMA R21, R81.reuse, R102, R21 ;  /* 0x0000006651157223 */ /* 0x040fe20000000015 */
[----:B------:R-:W-:Y:S01]  /*7370*/  FFMA R22, R81, R103, R22 ;  /* 0x0000006751167223 */ /* 0x000fe20000000016 */
[----:B------:R-:W-:Y:S01]  /*7380*/  HADD2.F32 R110, -RZ, R110.H1_H1 ;  /* 0x3000006eff6e7230 */ /* 0x000fe20000004100 */
[----:B------:R-:W-:Y:S01]  /*7390*/  F2FP.SATFINITE.E4M3.F32.PACK_AB_MERGE_C R161, R23, R3, RZ ;  /* 0x0000000317a1723e */ /* 0x000fe200048070ff */
[C---:B------:R-:W-:Y:S01]  /*73a0*/  FMUL R27, R78.reuse, R27 ;  /* 0x0000001b4e1b7220 */ /* 0x040fe20000400000 */
[--C-:B------:R-:W-:Y:S02]  /*73b0*/  HADD2.F32 R107, -RZ, R108.reuse.H0_H0 ;  /* 0x2000006cff6b7230 */ /* 0x100fe40000004100 */
[----:B------:R-:W-:Y:S01]  /*73c0*/  FMUL R26, R78, R30 ;  /* 0x0000001e4e1a7220 */ /* 0x000fe20000400000 */
[----:B------:R-:W-:Y:S01]  /*73d0*/  HADD2.F32 R108, -RZ, R108.H1_H1 ;  /* 0x3000006cff6c7230 */ /* 0x000fe20000004100 */
[----:B------:R-:W-:Y:S01]  /*73e0*/  F2FP.SATFINITE.E4M3.F32.PACK_AB_MERGE_C R160, R2, R0, R161 ;  /* 0x0000000002a0723e */ /* 0x000fe200048070a1 */
[C---:B------:R-:W-:Y:S01]  /*73f0*/  FFMA R27, R81.reuse, R104, R27 ;  /* 0x00000068511b7223 */ /* 0x040fe2000000001b */
[C---:B------:R-:W-:Y:S01]  /*7400*/  FFMA R24, R81.reuse, R105, R24 ;  /* 0x0000006951187223 */ /* 0x040fe20000000018 */
[C---:B------:R-:W-:Y:S01]  /*7410*/  FFMA R25, R81.reuse, R106, R25 ;  /* 0x0000006a51197223 */ /* 0x040fe20000000019 */
[----:B------:R-:W-:Y:S01]  /*7420*/  FFMA R26, R81, R107, R26 ;  /* 0x0000006b511a7223 */ /* 0x000fe2000000001a */
[C---:B------:R-:W-:Y:S01]  /*7430*/  FMUL R31, R78.reuse, R31 ;  /* 0x0000001f4e1f7220 */ /* 0x040fe20000400000 */
[--C-:B------:R-:W-:Y:S01]  /*7440*/  HADD2.F32 R111, -RZ, R112.reuse.H0_H0 ;  /* 0x20000070ff6f7230 */ /* 0x100fe20000004100 */
[----:B------:R-:W-:Y:S01]  /*7450*/  F2FP.SATFINITE.E4M3.F32.PACK_AB_MERGE_C R162, R27, R22, RZ ;  /* 0x000000161ba2723e */ /* 0x000fe200048070ff */
[----:B------:R-:W-:Y:S02]  /*7460*/  HADD2.F32 R112, -RZ, R112.H1_H1 ;  /* 0x30000070ff707230 */ /* 0x000fe40000004100 */
[C---:B------:R-:W-:Y:S01]  /*7470*/  FFMA R31, R81.reuse, R108, R31 ;  /* 0x0000006c511f7223 */ /* 0x040fe2000000001f */
[----:B------:R-:W-:Y:S01]  /*7480*/  FFMA R28, R81, R109, R28 ;  /* 0x0000006d511c7223 */ /* 0x000fe2000000001c */
[----:B------:R-:W-:Y:S01]  /*7490*/  F2FP.SATFINITE.E4M3.F32.PACK_AB_MERGE_C R161, R21, R20, R162 ;  /* 0x0000001415a1723e */ /* 0x000fe200048070a2 */
[----:B------:R-:W-:Y:S01]  /*74a0*/  FFMA R29, R81, R110, R29 ;  /* 0x0000006e511d7223 */ /* 0x000fe2000000001d */
[C---:B------:R-:W-:Y:S01]  /*74b0*/  FMUL R30, R78.reuse, R34 ;  /* 0x000000224e1e7220 */ /* 0x040fe20000400000 */
[----:B------:R-:W-:Y:S01]  /*74c0*/  F2FP.SATFINITE.E4M3.F32.PACK_AB_MERGE_C R163, R31, R26, RZ ;  /* 0x0000001a1fa3723e */ /* 0x000fe200048070ff */
[C---:B------:R-:W-:Y:S01]  /*74d0*/  FMUL R35, R78.reuse, R35 ;  /* 0x000000234e237220 */ /* 0x040fe20000400000 */
[--C-:B------:R-:W-:Y:S02]  /*74e0*/  HADD2.F32 R115, -RZ, R116.reuse.H0_H0 ;  /* 0x20000074ff737230 */ /* 0x100fe40000004100 */
[----:B------:R-:W-:Y:S01]  /*74f0*/  FFMA R30, R81, R111, R30 ;  /* 0x0000006f511e7223 */ /* 0x000fe2000000001e */
[----:B------:R-:W-:Y:S01]  /*7500*/  F2FP.SATFINITE.E4M3.F32.PACK_AB_MERGE_C R162, R25, R24, R163 ;  /* 0x0000001819a2723e */ /* 0x000fe200048070a3 */
[C---:B------:R-:W-:Y:S01]  /*7510*/  FFMA R35, R81.reuse, R112, R35 ;  /* 0x0000007051237223 */ /* 0x040fe20000000023 */
[C---:B------:R-:W-:Y:S01]  /*7520*/  FFMA R32, R81.reuse, R113, R32 ;  /* 0x0000007151207223 */ /* 0x040fe20000000020 */
[----:B------:R-:W-:Y:S01]  /*7530*/  FFMA R33, R81, R114, R33 ;  /* 0x0000007251217223 */ /* 0x000fe20000000021 */
[----:B------:R-:W-:Y:S02]  /*7540*/  HADD2.F32 R116, -RZ, R116.H1_H1 ;  /* 0x30000074ff747230 */ /* 0x000fe40000004100 */
        /* <DEDUP_REMOVED lines=9> */
[----:B------:R-:W-:Y:S01]  /*75e0*/  HADD2.F32 R120, -RZ, R120.H1_H1 ;  /* 0x30000078ff787230 */ /* 0x000fe20000004100 */
[----:B------:R1:W-:Y:S01]  /*75f0*/  STS.128 [R178+0x2010], R160 ;  /* 0x002010a0b2007388 */ /* 0x0003e20000000c00 */
[----:B------:R-:W-:Y:S01]  /*7600*/  F2FP.SATFINITE.E4M3.F32.PACK_AB_MERGE_C R184, R39, R34, RZ ;  /* 0x0000002227b8723e */ /* 0x000fe200048070ff */
[C---:B------:R-:W-:Y:S01]  /*7610*/  FMUL R38, R78.reuse, R42 ;  /* 0x0000002a4e267220 */ /* 0x040fe20000400000 */
[C---:B------:R-:W-:Y:S01]  /*7620*/  FMUL R43, R78.reuse, R43 ;  /* 0x0000002b4e2b7220 */ /* 0x040fe20000400000 */
[--C-:B------:R-:W-:Y:S01]  /*7630*/  HADD2.F32 R123, -RZ, R124.reuse.H0_H0 ;  /* 0x2000007cff7b7230 */ /* 0x100fe20000004100 */
[----:B------:R-:W-:Y:S01]  /*7640*/  F2FP.SATFINITE.E4M3.F32.PACK_AB_MERGE_C R184, R33, R32, R184 ;  /* 0x0000002021b8723e */ /* 0x000fe200048070b8 */
[C---:B------:R-:W-:Y:S01]  /*7650*/  FFMA R38, R81.reuse, R119, R38 ;  /* 0x0000007751267223 */ /* 0x040fe20000000026 */
        /* <DEDUP_REMOVED lines=12> */
[C---:B------:R-:W-:Y:S01]  /*7720*/  FFMA R45, R81.reuse, R126, R45 ;  /* 0x0000007e512d7223 */ /* 0x040fe2000000002d */
[----:B------:R-:W-:Y:S02]  /*7730*/  HADD2.F32 R128, -RZ, R128.H1_H1 ;  /* 0x30000080ff807230 */ /* 0x000fe40000004100 */
[C---:B------:R-:W-:Y:S01]  /*7740*/  FMUL R46, R78.reuse, R50 ;  /* 0x000000324e2e7220 */ /* 0x040fe20000400000 */
[C---:B------:R-:W-:Y:S01]  /*7750*/  FMUL R51, R78.reuse, R51 ;  /* 0x000000334e337220 */ /* 0x040fe20000400000 */
[--C-:B------:R-:W-:Y:S02]  /*7760*/  HADD2.F32 R131, -RZ, R132.reuse.H0_H0 ;  /* 0x20000084ff837230 */ /* 0x100fe40000004100 */
[C---:B------:R-:W-:Y:S01]  /*7770*/  FMUL R50, R78.reuse, R54 ;  /* 0x000000364e327220 */ /* 0x040fe20000400000 */
[C---:B------:R-:W-:Y:S01]  /*7780*/  FFMA R46, R81.reuse, R127, R46 ;  /* 0x0000007f512e7223 */ /* 0x040fe2000000002e */
[----:B------:R-:W-:Y:S02]  /*7790*/  HADD2.F32 R132, -RZ, R132.H1_H1 ;  /* 0x30000084ff847230 */ /* 0x000fe40000004100 */
[C---:B------:R-:W-:Y:S01]  /*77a0*/  FFMA R51, R81.reuse, R128, R51 ;  /* 0x0000008051337223 */ /* 0x040fe20000000033 */
[C---:B------:R-:W-:Y:S01]  /*77b0*/  FMUL R55, R78.reuse, R55 ;  /* 0x000000374e377220 */ /* 0x040fe20000400000 */
[C---:B------:R-:W-:Y:S01]  /*77c0*/  FFMA R48, R81.reuse, R129, R48 ;  /* 0x0000008151307223 */ /* 0x040fe20000000030 */
[C---:B------:R-:W-:Y:S01]  /*77d0*/  FFMA R49, R81.reuse, R130, R49 ;  /* 0x0000008251317223 */ /* 0x040fe20000000031 */
[--C-:B------:R-:W-:Y:S02]  /*77e0*/  HADD2.F32 R135, -RZ, R136.reuse.H0_H0 ;  /* 0x20000088ff877230 */ /* 0x100fe40000004100 */
[C---:B------:R-:W-:Y:S01]  /*77f0*/  FFMA R50, R81.reuse, R131, R50 ;  /* 0x0000008351327223 */ /* 0x040fe20000000032 */
[----:B------:R-:W-:Y:S02]  /*7800*/  HADD2.F32 R136, -RZ, R136.H1_H1 ;  /* 0x30000088ff887230 */ /* 0x000fe40000004100 */
[C---:B------:R-:W-:Y:S01]  /*7810*/  FMUL R54, R78.reuse, R58 ;  /* 0x0000003a4e367220 */ /* 0x040fe20000400000 */
        /* <DEDUP_REMOVED lines=16> */
[----:B------:R-:W-:Y:S01]  /*7920*/  FFMA R63, R81, R140, R63 ;  /* 0x0000008c513f7223 */ /* 0x000fe2000000003f */
[----:B------:R-:W-:Y:S01]  /*7930*/  FMUL R67, R78, R67 ;  /* 0x000000434e437220 */ /* 0x000fe20000400000 */
[----:B------:R-:W-:Y:S01]  /*7940*/  F2FP.SATFINITE.E4M3.F32.PACK_AB_MERGE_C R186, R47, R42, RZ ;  /* 0x0000002a2fba723e */ /* 0x000fe200048070ff */
[----:B------:R-:W-:Y:S01]  /*7950*/  FFMA R60, R81, R83, R60 ;  /* 0x00000053513c7223 */ /* 0x000fe2000000003c */
[----:B------:R-:W-:Y:S01]  /*7960*/  F2FP.SATFINITE.E4M3.F32.PACK_AB_MERGE_C R187, R51, R46, RZ ;  /* 0x0000002e33bb723e */ /* 0x000fe200048070ff */
[C---:B------:R-:W-:Y:S01]  /*7970*/  FFMA R61, R81.reuse, R80, R61 ;  /* 0x00000050513d7223 */ /* 0x040fe2000000003d */
[C---:B------:R-:W-:Y:S01]  /*7980*/  FFMA R62, R81.reuse, R85, R62 ;  /* 0x00000055513e7223 */ /* 0x040fe2000000003e */
[----:B------:R-:W-:Y:S01]  /*7990*/  FFMA R67, R81, R82, R67 ;  /* 0x0000005251437223 */ /* 0x000fe20000000043 */
[----:B------:R-:W-:Y:S02]  /*79a0*/  F2FP.SATFINITE.E4M3.F32.PACK_AB_MERGE_C R186, R41, R40, R186 ;  /* 0x0000002829ba723e */ /* 0x000fe400048070ba */
[----:B------:R-:W-:Y:S02]  /*79b0*/  F2FP.SATFINITE.E4M3.F32.PACK_AB_MERGE_C R187, R45, R44, R187 ;  /* 0x0000002c2dbb723e */ /* 0x000fe400048070bb */
[----:B------:R-:W-:Y:S02]  /*79c0*/  F2FP.SATFINITE.E4M3.F32.PACK_AB_MERGE_C R188, R55, R50, RZ ;  /* 0x0000003237bc723e */ /* 0x000fe400048070ff */
[----:B------:R-:W-:Y:S01]  /*79d0*/  F2FP.SATFINITE.E4M3.F32.PACK_AB_MERGE_C R189, R59, R54, RZ ;  /* 0x000000363bbd723e */ /* 0x000fe200048070ff */
[----:B------:R1:W-:Y:S01]  /*79e0*/  STS.128 [R177+0x2020], R184 ;  /* 0x002020b8b1007388 */ /* 0x0003e20000000c00 */
[----:B------:R-:W-:Y:S02]  /*79f0*/  F2FP.SATFINITE.E4M3.F32.PACK_AB_MERGE_C R190, R63, R58, RZ ;  /* 0x0000003a3fbe723e */ /* 0x000fe400048070ff */
[----:B------:R-:W-:Y:S02]  /*7a00*/  F2FP.SATFINITE.E4M3.F32.PACK_AB_MERGE_C R182, R67, R62, RZ ;  /* 0x0000003e43b6723e */ /* 0x000fe400048070ff */
[----:B------:R-:W-:Y:S02]  /*7a10*/  F2FP.SATFINITE.E4M3.F32.PACK_AB_MERGE_C R188, R49, R48, R188 ;  /* 0x0000003031bc723e */ /* 0x000fe400048070bc */
[----:B------:R-:W-:Y:S02]  /*7a20*/  F2FP.SATFINITE.E4M3.F32.PACK_AB_MERGE_C R189, R53, R52, R189 ;  /* 0x0000003435bd723e */ /* 0x000fe400048070bd */
[----:B------:R-:W-:Y:S02]  /*7a30*/  F2FP.SATFINITE.E4M3.F32.PACK_AB_MERGE_C R190, R57, R56, R190 ;  /* 0x0000003839be723e */ /* 0x000fe400048070be */
[----:B------:R-:W-:Y:S02]  /*7a40*/  F2FP.SATFINITE.E4M3.F32.PACK_AB_MERGE_C R191, R61, R60, R182 ;  /* 0x0000003c3dbf723e */ /* 0x000fe400048070b6 */
[----:B------:R-:W-:Y:S03]  /*7a50*/  IADD3 R76, PT, PT, R76, 0x1, RZ ;  /* 0x000000014c4c7810 */ /* 0x000fe60007ffe0ff */
[----:B------:R1:W-:Y:S01]  /*7a60*/  STS.128 [R176+0x2030], R188 ;  /* 0x002030bcb0007388 */ /* 0x0003e20000000c00 */
[----:B------:R-:W-:Y:S01]  /*7a70*/  @!PT LDS RZ, [RZ] ;  /* 0x00000000fffff984 */ /* 0x000fe20000000800 */
[----:B------:R-:W-:Y:S01]  /*7a80*/  @!PT LDS RZ, [RZ] ;  /* 0x00000000fffff984 */ /* 0x000fe20000000800 */
[----:B------:R-:W-:Y:S01]  /*7a90*/  @!PT LDS RZ, [RZ] ;  /* 0x00000000fffff984 */ /* 0x000fe20000000800 */
[----:B------:R-:W-:Y:S01]  /*7aa0*/  @!PT LDS RZ, [RZ] ;  /* 0x00000000fffff984 */ /* 0x000fe20000000800 */
[----:B------:R3:W-:Y:S07]  /*7ab0*/  MEMBAR.ALL.CTA ;  /* 0x0000000000007992 */ /* 0x0007ee0000008000 */
[----:B---3--:R-:W3:Y:S02]  /*7ac0*/  FENCE.VIEW.ASYNC.S ;  /* 0x00000000000073c6 */ /* 0x008ee40000000000 */
[----:B---3--:R-:W-:Y:S06]  /*7ad0*/  BAR.SYNC.DEFER_BLOCKING 0x1, 0x80 ;  /* 0x0042000000007b1d */ /* 0x008fec0000010000 */
[----:B------:R-:W-:Y:S05]  /*7ae0*/  @P0 BRA `(.L_x_124) ;  /* 0x0000000000340947 */ /* 0x000fea0003800000 */
[----:B------:R-:W-:Y:S01]  /*7af0*/  UIADD3 UR12, UPT, UPT, UR43, 0x2400, URZ ;  /* 0x000024002b0c7890 */ /* 0x000fe2000fffe0ff */
[----:B------:R-:W-:Y:S01]  /*7b00*/  R2UR UR9, R155 ;  /* 0x000000009b0972ca */ /* 0x000fe200000e0000 */
[----:B------:R-:W-:Y:S01]  /*7b10*/  UIADD3 UR10, UP0, UPT, UR46, 0x680, URZ ;  /* 0x000006802e0a7890 */ /* 0x000fe2000ff1e0ff */
[----:B------:R-:W-:Y:S01]  /*7b20*/  R2UR UR8, R165 ;  /* 0x00000000a50872ca */ /* 0x000fe200000e0000 */
[----:B------:R-:W-:Y:S02]  /*7b30*/  UMOV UR7, UR36 ;  /* 0x0000002400077c82 */ /* 0x000fe40008000000 */
[----:B------:R-:W-:Y:S01]  /*7b40*/  IMAD.U32 R179, RZ, RZ, UR12 ;  /* 0x0000000cffb37e24 */ /* 0x000fe2000f8e00ff */
[----:B------:R-:W-:Y:S04]  /*7b50*/  UIADD3.X UR11, UPT, UPT, URZ, UR47, URZ, UP0, !UPT ;  /* 0x0000002fff0b7290 */ /* 0x000fe800087fe4ff */
[----:B------:R-:W-:Y:S03]  /*7b60*/  R2UR UR4, R179 ;  /* 0x00000000b30472ca */ /* 0x000fe600000e0000 */
[----:B------:R-:W-:Y:S02]  /*7b70*/  USHF.L.U32 UR5, UR9, 0x6, URZ ;  /* 0x0000000609057899 */ /* 0x000fe400080006ff */
[----:B------:R-:W-:Y:S09]  /*7b80*/  USHF.L.U32 UR6, UR8, 0x7, URZ ;  /* 0x0000000708067899 */ /* 0x000ff200080006ff */
[----:B------:R3:W-:Y:S01]  /*7b90*/  UTMASTG.3D [UR4], [UR10] ;  /* 0x000000040a0073b5 */ /* 0x0007e20008010000 */
[----:B------:R0:W-:Y:S01]  /*7ba0*/  UTMACMDFLUSH ;  /* 0x00000000000079b7 */ /* 0x0001e20000000000 */
[----:B---3--:R-:W-:Y:S04]  /*7bb0*/  DEPBAR.LE SB0, 0x0 ;  /* 0x000080000000791a */ /* 0x008fe80000000000 */
.L_x_124:
[----:B------:R-:W-:Y:S05]  /*7bc0*/  BSYNC.RECONVERGENT B0 ;  /* 0x0000000000007941 */ /* 0x000fea0003800200 */
.L_x_123:
[----:B------:R-:W-:Y:S01]  /*7bd0*/  BAR.SYNC.DEFER_BLOCKING 0x1, 0x80 ;  /* 0x0042000000007b1d */ /* 0x000fe20000010000 */
[----:B------:R-:W-:Y:S01]  /*7be0*/  ISETP.NE.AND P2, PT, R180, RZ, PT ;  /* 0x000000ffb400720c */ /* 0x000fe20003f45270 */
[----:B------:R-:W-:Y:S01]  /*7bf0*/  IMAD.IADD R155, R75, 0x1, R143 ;  /* 0x000000014b9b7824 */ /* 0x000fe200078e028f */
[----:B------:R-:W-:Y:S01]  /*7c00*/  ISETP.NE.AND P0, PT, R181, 0x2, PT ;  /* 0x00000002b500780c */ /* 0x000fe20003f05270 */
[----:B------:R-:W-:Y:S01]  /*7c10*/  IMAD.IADD R165, R77, 0x1, R154 ;  /* 0x000000014da57824 */ /* 0x000fe200078e029a */
[----:B------:R-:W-:Y:S02]  /*7c20*/  ISETP.NE.AND P1, PT, R76, 0x4, PT ;  /* 0x000000044c00780c */ /* 0x000fe40003f25270 */
[----:B------:R-:W-:Y:S02]  /*7c30*/  SEL R3, RZ, 0x1, P0 ;  /* 0x00000001ff037807 */ /* 0x000fe40000000000 */
[----:B------:R-:W-:Y:S02]  /*7c40*/  SEL R0, RZ, 0x1, P1 ;  /* 0x00000001ff007807 */ /* 0x000fe40000800000 */
[----:B------:R-:W-:Y:S02]  /*7c50*/  LOP3.LUT R174, R174, R3, RZ, 0x3c, !PT ;  /* 0x00000003aeae7212 */ /* 0x000fe400078e3cff */
[----:B------:R-:W-:Y:S02]  /*7c60*/  LOP3.LUT R175, R175, R0, RZ, 0x3c, !PT ;  /* 0x00000000afaf7212 */ /* 0x000fe400078e3cff */
[----:B------:R-:W-:Y:S02]  /*7c70*/  @P2 R2UR UR36, R171 ;  /* 0x00000000ab2422ca */ /* 0x000fe400000e0000 */
[----:B------:R-:W-:Y:S02]  /*7c80*/  SEL R181, R181, RZ, P0 ;  /* 0x000000ffb5b57207 */ /* 0x000fe40000000000 */
[----:B------:R-:W-:Y:S01]  /*7c90*/  SEL R76, R76, RZ, P1 ;  /* 0x000000ff4c4c7207 */ /* 0x000fe20000800000 */
[----:B------:R-:W-:Y:S10]  /*7ca0*/  @P2 BRA `(.L_x_125) ;  /* 0xffffffdc00702947 */ /* 0x000ff4000383ffff */
[----:B------:R-:W-:Y:S05]  /*7cb0*/  EXIT ;  /* 0x000000000000794d */ /* 0x000fea0003800000 */
.L_x_20:
[----:B--2---:R2:W1:Y:S02]  /*7cc0*/  SYNCS.PHASECHK.TRANS64.TRYWAIT P0, [R3+URZ+0x2b0], R2 ;  /* 0x0002b002030075a7 */ /* 0x00446400080011ff */
[----:B-1----:R-:W-:Y:S05]  /*7cd0*/  @!P0 NANOSLEEP.SYNCS 0x989680 ;  /* 0x009896800000895d */ /* 0x002fea0003900000 */
[----:B------:R-:W1:Y:S02]  /*7ce0*/  @!P0 SYNCS.PHASECHK.TRANS64 P0, [R3+URZ+0x2b0], R2 ;  /* 0x0002b002030085a7 */ /* 0x000e6400080010ff */
[----:B-1----:R-:W-:Y:S05]  /*7cf0*/  @!P0 BRA `(.L_x_20) ;  /* 0xfffffffc00f08947 */ /* 0x002fea000383ffff */
[----:B------:R-:W-:Y:S05]  /*7d00*/  BRA `(.L_x_126) ;  /* 0xffffff9c00187947 */ /* 0x000fea000383ffff */
.L_x_23:
[----:B-1----:R-:W-:-:S07]  /*7d10*/  MOV R2, UR33 ;  /* 0x0000002100027c02 */ /* 0x002fce0008000f00 */
.L_x_127:
[----:B-1----:R1:W2:Y:S02]  /*7d20*/  SYNCS.PHASECHK.TRANS64.TRYWAIT P0, [R2+URZ+0x110], R5 ;  /* 0x00011005020075a7 */ /* 0x0022a400080011ff */
[----:B--2---:R-:W-:Y:S05]  /*7d30*/  @!P0 NANOSLEEP.SYNCS 0x989680 ;  /* 0x009896800000895d */ /* 0x004fea0003900000 */
[----:B------:R-:W2:Y:S02]  /*7d40*/  @!P0 SYNCS.PHASECHK.TRANS64 P0, [R2+URZ+0x110], R5 ;  /* 0x00011005020085a7 */ /* 0x000ea400080010ff */
[----:B--2---:R-:W-:Y:S05]  /*7d50*/  @!P0 BRA `(.L_x_127) ;  /* 0xfffffffc00f08947 */ /* 0x004fea000383ffff */
[----:B------:R-:W-:Y:S05]  /*7d60*/  BRA `(.L_x_22) ;  /* 0xffffff9c00687947 */ /* 0x000fea000383ffff */
.L_x_29:
[----:B-1----:R-:W-:-:S07]  /*7d70*/  MOV R2, UR17 ;  /* 0x0000001100027c02 */ /* 0x002fce0008000f00 */
.L_x_128:
[----:B-1----:R1:W2:Y:S02]  /*7d80*/  SYNCS.PHASECHK.TRANS64.TRYWAIT P0, [R2+URZ+0x110], R5 ;  /* 0x00011005020075a7 */ /* 0x0022a400080011ff */
[----:B--2---:R-:W-:Y:S05]  /*7d90*/  @!P0 NANOSLEEP.SYNCS 0x989680 ;  /* 0x009896800000895d */ /* 0x004fea0003900000 */
[----:B------:R-:W2:Y:S02]  /*7da0*/  @!P0 SYNCS.PHASECHK.TRANS64 P0, [R2+URZ+0x110], R5 ;  /* 0x00011005020085a7 */ /* 0x000ea400080010ff */
[----:B--2---:R-:W-:Y:S05]  /*7db0*/  @!P0 BRA `(.L_x_128) ;  /* 0xfffffffc00f08947 */ /* 0x004fea000383ffff */
[----:B------:R-:W-:Y:S05]  /*7dc0*/  BRA `(.L_x_28) ;  /* 0xffffffa000107947 */ /* 0x000fea000383ffff */
.L_x_33:
[----:B-1----:R1:W2:Y:S02]  /*7dd0*/  SYNCS.PHASECHK.TRANS64.TRYWAIT P0, [R2+URZ+0x240], R3 ;  /* 0x00024003020075a7 */ /* 0x0022a400080011ff */
[----:B--2---:R-:W-:Y:S05]  /*7de0*/  @!P0 NANOSLEEP.SYNCS 0x989680 ;  /* 0x009896800000895d */ /* 0x004fea0003900000 */
[----:B------:R-:W2:Y:S02]  /*7df0*/  @!P0 SYNCS.PHASECHK.TRANS64 P0, [R2+URZ+0x240], R3 ;  /* 0x00024003020085a7 */ /* 0x000ea400080010ff */
[----:B--2---:R-:W-:Y:S05]  /*7e00*/  @!P0 BRA `(.L_x_33) ;  /* 0xfffffffc00f08947 */ /* 0x004fea000383ffff */
[----:B------:R-:W-:Y:S05]  /*7e10*/  BRA `(.L_x_129) ;  /* 0xffffffa000a07947 */ /* 0x000fea000383ffff */
.L_x_37:
[----:B----4-:R-:W-:-:S07]  /*7e20*/  MOV R0, UR5 ;  /* 0x0000000500007c02 */ /* 0x010fce0008000f00 */
.L_x_130:
[----:B-1----:R1:W2:Y:S02]  /*7e30*/  SYNCS.PHASECHK.TRANS64.TRYWAIT P0, [R0+URZ], R3 ;  /* 0x00000003000075a7 */ /* 0x0022a400080011ff */
[----:B--2---:R-:W-:Y:S05]  /*7e40*/  @!P0 NANOSLEEP.SYNCS 0x989680 ;  /* 0x009896800000895d */ /* 0x004fea0003900000 */
[----:B------:R-:W2:Y:S02]  /*7e50*/  @!P0 SYNCS.PHASECHK.TRANS64 P0, [R0+URZ], R3 ;  /* 0x00000003000085a7 */ /* 0x000ea400080010ff */
[----:B--2---:R-:W-:Y:S05]  /*7e60*/  @!P0 BRA `(.L_x_130) ;  /* 0xfffffffc00f08947 */ /* 0x004fea000383ffff */
[----:B------:R-:W-:Y:S05]  /*7e70*/  BRA `(.L_x_131) ;  /* 0xffffffa800107947 */ /* 0x000fea000383ffff */
.L_x_38:
[----:B----4-:R-:W-:-:S07]  /*7e80*/  MOV R0, UR5 ;  /* 0x0000000500007c02 */ /* 0x010fce0008000f00 */
.L_x_132:
[----:B-1----:R1:W2:Y:S02]  /*7e90*/  SYNCS.PHASECHK.TRANS64.TRYWAIT P0, [R0+URZ], R3 ;  /* 0x00000003000075a7 */ /* 0x0022a400080011ff */
[----:B--2---:R-:W-:Y:S05]  /*7ea0*/  @!P0 NANOSLEEP.SYNCS 0x989680 ;  /* 0x009896800000895d */ /* 0x004fea0003900000 */
[----:B------:R-:W2:Y:S02]  /*7eb0*/  @!P0 SYNCS.PHASECHK.TRANS64 P0, [R0+URZ], R3 ;  /* 0x00000003000085a7 */ /* 0x000ea400080010ff */
[----:B--2---:R-:W-:Y:S05]  /*7ec0*/  @!P0 BRA `(.L_x_132) ;  /* 0xfffffffc00f08947 */ /* 0x004fea000383ffff */
[----:B------:R-:W-:Y:S05]  /*7ed0*/  BRA `(.L_x_133) ;  /* 0xffffffa8001c7947 */ /* 0x000fea000383ffff */
.L_x_39:
[----:B----4-:R-:W-:-:S07]  /*7ee0*/  MOV R0, UR5 ;  /* 0x0000000500007c02 */ /* 0x010fce0008000f00 */
.L_x_134:
[----:B-1----:R1:W2:Y:S02]  /*7ef0*/  SYNCS.PHASECHK.TRANS64.TRYWAIT P0, [R0+URZ], R3 ;  /* 0x00000003000075a7 */ /* 0x0022a400080011ff */
[----:B--2---:R-:W-:Y:S05]  /*7f00*/  @!P0 NANOSLEEP.SYNCS 0x989680 ;  /* 0x009896800000895d */ /* 0x004fea0003900000 */
[----:B------:R-:W2:Y:S02]  /*7f10*/  @!P0 SYNCS.PHASECHK.TRANS64 P0, [R0+URZ], R3 ;  /* 0x00000003000085a7 */ /* 0x000ea400080010ff */
[----:B--2---:R-:W-:Y:S05]  /*7f20*/  @!P0 BRA `(.L_x_134) ;  /* 0xfffffffc00f08947 */ /* 0x004fea000383ffff */
[----:B------:R-:W-:Y:S05]  /*7f30*/  BRA `(.L_x_135) ;  /* 0xffffffa800287947 */ /* 0x000fea000383ffff */
.L_x_40:
[----:B----4-:R-:W-:-:S07]  /*7f40*/  MOV R0, UR5 ;  /* 0x0000000500007c02 */ /* 0x010fce0008000f00 */
.L_x_136:
[----:B-1----:R1:W2:Y:S02]  /*7f50*/  SYNCS.PHASECHK.TRANS64.TRYWAIT P0, [R0+URZ], R3 ;  /* 0x00000003000075a7 */ /* 0x0022a400080011ff */
[----:B--2---:R-:W-:Y:S05]  /*7f60*/  @!P0 NANOSLEEP.SYNCS 0x989680 ;  /* 0x009896800000895d */ /* 0x004fea0003900000 */
[----:B------:R-:W2:Y:S02]  /*7f70*/  @!P0 SYNCS.PHASECHK.TRANS64 P0, [R0+URZ], R3 ;  /* 0x00000003000085a7 */ /* 0x000ea400080010ff */
[----:B--2---:R-:W-:Y:S05]  /*7f80*/  @!P0 BRA `(.L_x_136) ;  /* 0xfffffffc00f08947 */ /* 0x004fea000383ffff */
[----:B------:R-:W-:Y:S05]  /*7f90*/  BRA `(.L_x_137) ;  /* 0xffffffa800347947 */ /* 0x000fea000383ffff */
.L_x_41:
[----:B----4-:R-:W-:-:S07]  /*7fa0*/  MOV R0, UR5 ;  /* 0x0000000500007c02 */ /* 0x010fce0008000f00 */
.L_x_138:
[----:B-1----:R1:W2:Y:S02]  /*7fb0*/  SYNCS.PHASECHK.TRANS64.TRYWAIT P0, [R0+URZ], R3 ;  /* 0x00000003000075a7 */ /* 0x0022a400080011ff */
[----:B--2---:R-:W-:Y:S05]  /*7fc0*/  @!P0 NANOSLEEP.SYNCS 0x989680 ;  /* 0x009896800000895d */ /* 0x004fea0003900000 */
[----:B------:R-:W2:Y:S02]  /*7fd0*/  @!P0 SYNCS.PHASECHK.TRANS64 P0, [R0+URZ], R3 ;  /* 0x00000003000085a7 */ /* 0x000ea400080010ff */
[----:B--2---:R-:W-:Y:S05]  /*7fe0*/  @!P0 BRA `(.L_x_138) ;  /* 0xfffffffc00f08947 */ /* 0x004fea000383ffff */
[----:B------:R-:W-:Y:S05]  /*7ff0*/  BRA `(.L_x_139) ;  /* 0xffffffa800407947 */ /* 0x000fea000383ffff */
.L_x_42:
[----:B----4-:R-:W-:-:S07]  /*8000*/  MOV R0, UR5 ;  /* 0x0000000500007c02 */ /* 0x010fce0008000f00 */
.L_x_140:
[----:B-1----:R1:W2:Y:S02]  /*8010*/  SYNCS.PHASECHK.TRANS64.TRYWAIT P0, [R0+URZ], R3 ;  /* 0x00000003000075a7 */ /* 0x0022a400080011ff */
[----:B--2---:R-:W-:Y:S05]  /*8020*/  @!P0 NANOSLEEP.SYNCS 0x989680 ;  /* 0x009896800000895d */ /* 0x004fea0003900000 */
[----:B------:R-:W2:Y:S02]  /*8030*/  @!P0 SYNCS.PHASECHK.TRANS64 P0, [R0+URZ], R3 ;  /* 0x00000003000085a7 */ /* 0x000ea400080010ff */
[----:B--2---:R-:W-:Y:S05]  /*8040*/  @!P0 BRA `(.L_x_140) ;  /* 0xfffffffc00f08947 */ /* 0x004fea000383ffff */
[----:B------:R-:W-:Y:S05]  /*8050*/  BRA `(.L_x_141) ;  /* 0xffffffa8004c7947 */ /* 0x000fea000383ffff */
.L_x_43:
[----:B----4-:R-:W-:-:S07]  /*8060*/  MOV R0, UR5 ;  /* 0x0000000500007c02 */ /* 0x010fce0008000f00 */
.L_x_142:
[----:B-1----:R1:W2:Y:S02]  /*8070*/  SYNCS.PHASECHK.TRANS64.TRYWAIT P0, [R0+URZ], R3 ;  /* 0x00000003000075a7 */ /* 0x0022a400080011ff */
[----:B--2---:R-:W-:Y:S05]  /*8080*/  @!P0 NANOSLEEP.SYNCS 0x989680 ;  /* 0x009896800000895d */ /* 0x004fea0003900000 */
[----:B------:R-:W2:Y:S02]  /*8090*/  @!P0 SYNCS.PHASECHK.TRANS64 P0, [R0+URZ], R3 ;  /* 0x00000003000085a7 */ /* 0x000ea400080010ff */
[----:B--2---:R-:W-:Y:S05]  /*80a0*/  @!P0 BRA `(.L_x_142) ;  /* 0xfffffffc00f08947 */ /* 0x004fea000383ffff */
[----:B------:R-:W-:Y:S05]  /*80b0*/  BRA `(.L_x_143) ;  /* 0xffffffa800587947 */ /* 0x000fea000383ffff */
.L_x_44:
[----:B----4-:R-:W-:-:S07]  /*80c0*/  MOV R0, UR5 ;  /* 0x0000000500007c02 */ /* 0x010fce0008000f00 */
.L_x_144:
[----:B-1----:R1:W2:Y:S02]  /*80d0*/  SYNCS.PHASECHK.TRANS64.TRYWAIT P0, [R0+URZ], R3 ;  /* 0x00000003000075a7 */ /* 0x0022a400080011ff */
[----:B--2---:R-:W-:Y:S05]  /*80e0*/  @!P0 NANOSLEEP.SYNCS 0x989680 ;  /* 0x009896800000895d */ /* 0x004fea0003900000 */
[----:B------:R-:W2:Y:S02]  /*80f0*/  @!P0 SYNCS.PHASECHK.TRANS64 P0, [R0+URZ], R3 ;  /* 0x00000003000085a7 */ /* 0x000ea400080010ff */
[----:B--2---:R-:W-:Y:S05]  /*8100*/  @!P0 BRA `(.L_x_144) ;  /* 0xfffffffc00f08947 */ /* 0x004fea000383ffff */
[----:B------:R-:W-:Y:S05]  /*8110*/  BRA `(.L_x_145) ;  /* 0xffffffa800647947 */ /* 0x000fea000383ffff */
.L_x_45:
[----:B----4-:R-:W-:-:S07]  /*8120*/  MOV R0, UR5 ;  /* 0x0000000500007c02 */ /* 0x010fce0008000f00 */
.L_x_146:
[----:B-1----:R1:W2:Y:S02]  /*8130*/  SYNCS.PHASECHK.TRANS64.TRYWAIT P0, [R0+URZ], R3 ;  /* 0x00000003000075a7 */ /* 0x0022a400080011ff */
[----:B--2---:R-:W-:Y:S05]  /*8140*/  @!P0 NANOSLEEP.SYNCS 0x989680 ;  /* 0x009896800000895d */ /* 0x004fea0003900000 */
[----:B------:R-:W2:Y:S02]  /*8150*/  @!P0 SYNCS.PHASECHK.TRANS64 P0, [R0+URZ], R3 ;  /* 0x00000003000085a7 */ /* 0x000ea400080010ff */
[----:B--2---:R-:W-:Y:S05]  /*8160*/  @!P0 BRA `(.L_x_146) ;  /* 0xfffffffc00f08947 */ /* 0x004fea000383ffff */
[----:B------:R-:W-:Y:S05]  /*8170*/  BRA `(.L_x_147) ;  /* 0xffffffa800707947 */ /* 0x000fea000383ffff */
.L_x_46:
[----:B----4-:R-:W-:-:S07]  /*8180*/  MOV R0, UR5 ;  /* 0x0000000500007c02 */ /* 0x010fce0008000f00 */
.L_x_148:
[----:B-1----:R1:W2:Y:S02]  /*8190*/  SYNCS.PHASECHK.TRANS64.TRYWAIT P0, [R0+URZ], R3 ;  /* 0x00000003000075a7 */ /* 0x0022a400080011ff */
[----:B--2---:R-:W-:Y:S05]  /*81a0*/  @!P0 NANOSLEEP.SYNCS 0x989680 ;  /* 0x009896800000895d */ /* 0x004fea0003900000 */
[----:B------:R-:W2:Y:S02]  /*81b0*/  @!P0 SYNCS.PHASECHK.TRANS64 P0, [R0+URZ], R3 ;  /* 0x00000003000085a7 */ /* 0x000ea400080010ff */
[----:B--2---:R-:W-:Y:S05]  /*81c0*/  @!P0 BRA `(.L_x_148) ;  /* 0xfffffffc00f08947 */ /* 0x004fea000383ffff */
[----:B------:R-:W-:Y:S05]  /*81d0*/  BRA `(.L_x_149) ;  /* 0xffffffa8007c7947 */ /* 0x000fea000383ffff */
.L_x_47:
[----:B----4-:R-:W-:-:S07]  /*81e0*/  MOV R0, UR5 ;  /* 0x0000000500007c02 */ /* 0x010fce0008000f00 */
.L_x_150:
[----:B-1----:R1:W2:Y:S02]  /*81f0*/  SYNCS.PHASECHK.TRANS64.TRYWAIT P0, [R0+URZ], R3 ;  /* 0x00000003000075a7 */ /* 0x0022a400080011ff */
[----:B--2---:R-:W-:Y:S05]  /*8200*/  @!P0 NANOSLEEP.SYNCS 0x989680 ;  /* 0x009896800000895d */ /* 0x004fea0003900000 */
[----:B------:R-:W2:Y:S02]  /*8210*/  @!P0 SYNCS.PHASECHK.TRANS64 P0, [R0+URZ], R3 ;  /* 0x00000003000085a7 */ /* 0x000ea400080010ff */
[----:B--2---:R-:W-:Y:S05]  /*8220*/  @!P0 BRA `(.L_x_150) ;  /* 0xfffffffc00f08947 */ /* 0x004fea000383ffff */
[----:B------:R-:W-:Y:S05]  /*8230*/  BRA `(.L_x_151) ;  /* 0xffffffa800887947 */ /* 0x000fea000383ffff */
.L_x_48:
[----:B----4-:R-:W-:-:S07]  /*8240*/  MOV R0, UR5 ;  /* 0x0000000500007c02 */ /* 0x010fce0008000f00 */
.L_x_152:
[----:B-1----:R1:W2:Y:S02]  /*8250*/  SYNCS.PHASECHK.TRANS64.TRYWAIT P0, [R0+URZ], R3 ;  /* 0x00000003000075a7 */ /* 0x0022a400080011ff */
[----:B--2---:R-:W-:Y:S05]  /*8260*/  @!P0 NANOSLEEP.SYNCS 0x989680 ;  /* 0x009896800000895d */ /* 0x004fea0003900000 */
[----:B------:R-:W2:Y:S02]  /*8270*/  @!P0 SYNCS.PHASECHK.TRANS64 P0, [R0+URZ], R3 ;  /* 0x00000003000085a7 */ /* 0x000ea400080010ff */
[----:B--2---:R-:W-:Y:S05]  /*8280*/  @!P0 BRA `(.L_x_152) ;  /* 0xfffffffc00f08947 */ /* 0x004fea000383ffff */
[----:B------:R-:W-:Y:S05]  /*8290*/  BRA `(.L_x_153) ;  /* 0xffffffa800947947 */ /* 0x000fea000383ffff */
.L_x_49:
[----:B----4-:R-:W-:-:S07]  /*82a0*/  MOV R0, UR5 ;  /* 0x0000000500007c02 */ /* 0x010fce0008000f00 */
.L_x_154:
[----:B-1----:R1:W2:Y:S02]  /*82b0*/  SYNCS.PHASECHK.TRANS64.TRYWAIT P0, [R0+URZ], R3 ;  /* 0x00000003000075a7 */ /* 0x0022a400080011ff */
[----:B--2---:R-:W-:Y:S05]  /*82c0*/  @!P0 NANOSLEEP.SYNCS 0x989680 ;  /* 0x009896800000895d */ /* 0x004fea0003900000 */
[----:B------:R-:W2:Y:S02]  /*82d0*/  @!P0 SYNCS.PHASECHK.TRANS64 P0, [R0+URZ], R3 ;  /* 0x00000003000085a7 */ /* 0x000ea400080010ff */
[----:B--2---:R-:W-:Y:S05]  /*82e0*/  @!P0 BRA `(.L_x_154) ;  /* 0xfffffffc00f08947 */ /* 0x004fea000383ffff */
[----:B------:R-:W-:Y:S05]  /*82f0*/  BRA `(.L_x_155) ;  /* 0xffffffa800a07947 */ /* 0x000fea000383ffff */
.L_x_50:
[----:B----4-:R-:W-:-:S07]  /*8300*/  MOV R0, UR5 ;  /* 0x0000000500007c02 */ /* 0x010fce0008000f00 */
.L_x_156:
[----:B-1----:R1:W2:Y:S02]  /*8310*/  SYNCS.PHASECHK.TRANS64.TRYWAIT P0, [R0+URZ], R3 ;  /* 0x00000003000075a7 */ /* 0x0022a400080011ff */
[----:B--2---:R-:W-:Y:S05]  /*8320*/  @!P0 NANOSLEEP.SYNCS 0x989680 ;  /* 0x009896800000895d */ /* 0x004fea0003900000 */
[----:B------:R-:W2:Y:S02]  /*8330*/  @!P0 SYNCS.PHASECHK.TRANS64 P0, [R0+URZ], R3 ;  /* 0x00000003000085a7 */ /* 0x000ea400080010ff */
[----:B--2---:R-:W-:Y:S05]  /*8340*/  @!P0 BRA `(.L_x_156) ;  /* 0xfffffffc00f08947 */ /* 0x004fea000383ffff */
[----:B------:R-:W-:Y:S05]  /*8350*/  BRA `(.L_x_157) ;  /* 0xffffffa800ac7947 */ /* 0x000fea000383ffff */
.L_x_51:
[----:B----4-:R-:W-:-:S07]  /*8360*/  MOV R0, UR5 ;  /* 0x0000000500007c02 */ /* 0x010fce0008000f00 */
.L_x_158:
[----:B-1----:R1:W2:Y:S02]  /*8370*/  SYNCS.PHASECHK.TRANS64.TRYWAIT P0, [R0+URZ], R3 ;  /* 0x00000003000075a7 */ /* 0x0022a400080011ff */
[----:B--2---:R-:W-:Y:S05]  /*8380*/  @!P0 NANOSLEEP.SYNCS 0x989680 ;  /* 0x009896800000895d */ /* 0x004fea0003900000 */
[----:B------:R-:W2:Y:S02]  /*8390*/  @!P0 SYNCS.PHASECHK.TRANS64 P0, [R0+URZ], R3 ;  /* 0x00000003000085a7 */ /* 0x000ea400080010ff */
[----:B--2---:R-:W-:Y:S05]  /*83a0*/  @!P0 BRA `(.L_x_158) ;  /* 0xfffffffc00f08947 */ /* 0x004fea000383ffff */
[----:B------:R-:W-:Y:S05]  /*83b0*/  BRA `(.L_x_159) ;  /* 0xffffffa800b87947 */ /* 0x000fea000383ffff */
.L_x_52:
[----:B----4-:R-:W-:-:S07]  /*83c0*/  MOV R0, UR5 ;  /* 0x0000000500007c02 */ /* 0x010fce0008000f00 */
.L_x_160:
[----:B-1----:R1:W2:Y:S02]  /*83d0*/  SYNCS.PHASECHK.TRANS64.TRYWAIT P0, [R0+URZ], R3 ;  /* 0x00000003000075a7 */ /* 0x0022a400080011ff */
[----:B--2---:R-:W-:Y:S05]  /*83e0*/  @!P0 NANOSLEEP.SYNCS 0x989680 ;  /* 0x009896800000895d */ /* 0x004fea0003900000 */
[----:B------:R-:W2:Y:S02]  /*83f0*/  @!P0 SYNCS.PHASECHK.TRANS64 P0, [R0+URZ], R3 ;  /* 0x00000003000085a7 */ /* 0x000ea400080010ff */
[----:B--2---:R-:W-:Y:S05]  /*8400*/  @!P0 BRA `(.L_x_160) ;  /* 0xfffffffc00f08947 */ /* 0x004fea000383ffff */
[----:B------:R-:W-:Y:S05]  /*8410*/  BRA `(.L_x_161) ;  /* 0xffffffa800c47947 */ /* 0x000fea000383ffff */
.L_x_53:
[----:B----4-:R-:W-:-:S07]  /*8420*/  MOV R0, UR5 ;  /* 0x0000000500007c02 */ /* 0x010fce0008000f00 */
.L_x_162:
[----:B-1----:R1:W2:Y:S02]  /*8430*/  SYNCS.PHASECHK.TRANS64.TRYWAIT P0, [R0+URZ], R3 ;  /* 0x00000003000075a7 */ /* 0x0022a400080011ff */
[----:B--2---:R-:W-:Y:S05]  /*8440*/  @!P0 NANOSLEEP.SYNCS 0x989680 ;  /* 0x009896800000895d */ /* 0x004fea0003900000 */
[----:B------:R-:W2:Y:S02]  /*8450*/  @!P0 SYNCS.PHASECHK.TRANS64 P0, [R0+URZ], R3 ;  /* 0x00000003000085a7 */ /* 0x000ea400080010ff */
[----:B--2---:R-:W-:Y:S05]  /*8460*/  @!P0 BRA `(.L_x_162) ;  /* 0xfffffffc00f08947 */ /* 0x004fea000383ffff */
[----:B------:R-:W-:Y:S05]  /*8470*/  BRA `(.L_x_163) ;  /* 0xffffffa800d07947 */ /* 0x000fea000383ffff */
.L_x_54:
[----:B----4-:R-:W-:-:S07]  /*8480*/  MOV R0, UR5 ;  /* 0x0000000500007c02 */ /* 0x010fce0008000f00 */
.L_x_164:
[----:B-1----:R1:W2:Y:S02]  /*8490*/  SYNCS.PHASECHK.TRANS64.TRYWAIT P0, [R0+URZ], R3 ;  /* 0x00000003000075a7 */ /* 0x0022a400080011ff */
[----:B--2---:R-:W-:Y:S05]  /*84a0*/  @!P0 NANOSLEEP.SYNCS 0x989680 ;  /* 0x009896800000895d */ /* 0x004fea0003900000 */
[----:B------:R-:W2:Y:S02]  /*84b0*/  @!P0 SYNCS.PHASECHK.TRANS64 P0, [R0+URZ], R3 ;  /* 0x00000003000085a7 */ /* 0x000ea400080010ff */
[----:B--2---:R-:W-:Y:S05]  /*84c0*/  @!P0 BRA `(.L_x_164) ;  /* 0xfffffffc00f08947 */ /* 0x004fea000383ffff */
[----:B------:R-:W-:Y:S05]  /*84d0*/  BRA `(.L_x_165) ;  /* 0xffffffa800dc7947 */ /* 0x000fea000383ffff */
.L_x_55:
[----:B----4-:R-:W-:-:S07]  /*84e0*/  MOV R0, UR5 ;  /* 0x0000000500007c02 */ /* 0x010fce0008000f00 */
.L_x_166:
[----:B-1----:R1:W2:Y:S02]  /*84f0*/  SYNCS.PHASECHK.TRANS64.TRYWAIT P0, [R0+URZ], R3 ;  /* 0x00000003000075a7 */ /* 0x0022a400080011ff */
[----:B--2---:R-:W-:Y:S05]  /*8500*/  @!P0 NANOSLEEP.SYNCS 0x989680 ;  /* 0x009896800000895d */ /* 0x004fea0003900000 */
[----:B------:R-:W2:Y:S02]  /*8510*/  @!P0 SYNCS.PHASECHK.TRANS64 P0, [R0+URZ], R3 ;  /* 0x00000003000085a7 */ /* 0x000ea400080010ff */
[----:B--2---:R-:W-:Y:S05]  /*8520*/  @!P0 BRA `(.L_x_166) ;  /* 0xfffffffc00f08947 */ /* 0x004fea000383ffff */
[----:B------:R-:W-:Y:S05]  /*8530*/  BRA `(.L_x_167) ;  /* 0xffffffa800e87947 */ /* 0x000fea000383ffff */
.L_x_56:
[----:B----4-:R-:W-:-:S07]  /*8540*/  MOV R0, UR5 ;  /* 0x0000000500007c02 */ /* 0x010fce0008000f00 */
.L_x_168:
[----:B-1----:R1:W2:Y:S02]  /*8550*/  SYNCS.PHASECHK.TRANS64.TRYWAIT P0, [R0+URZ], R3 ;  /* 0x00000003000075a7 */ /* 0x0022a400080011ff */
[----:B--2---:R-:W-:Y:S05]  /*8560*/  @!P0 NANOSLEEP.SYNCS 0x989680 ;  /* 0x009896800000895d */ /* 0x004fea0003900000 */
[----:B------:R-:W2:Y:S02]  /*8570*/  @!P0 SYNCS.PHASECHK.TRANS64 P0, [R0+URZ], R3 ;  /* 0x00000003000085a7 */ /* 0x000ea400080010ff */
[----:B--2---:R-:W-:Y:S05]  /*8580*/  @!P0 BRA `(.L_x_168) ;  /* 0xfffffffc00f08947 */ /* 0x004fea000383ffff */
[----:B------:R-:W-:Y:S05]  /*8590*/  BRA `(.L_x_169) ;  /* 0xffffffa800f47947 */ /* 0x000fea000383ffff */
.L_x_57:
[----:B----4-:R-:W-:-:S07]  /*85a0*/  MOV R0, UR5 ;  /* 0x0000000500007c02 */ /* 0x010fce0008000f00 */
.L_x_170:
[----:B-1----:R1:W2:Y:S02]  /*85b0*/  SYNCS.PHASECHK.TRANS64.TRYWAIT P0, [R0+URZ], R3 ;  /* 0x00000003000075a7 */ /* 0x0022a400080011ff */
[----:B--2---:R-:W-:Y:S05]  /*85c0*/  @!P0 NANOSLEEP.SYNCS 0x989680 ;  /* 0x009896800000895d */ /* 0x004fea0003900000 */
[----:B------:R-:W2:Y:S02]  /*85d0*/  @!P0 SYNCS.PHASECHK.TRANS64 P0, [R0+URZ], R3 ;  /* 0x00000003000085a7 */ /* 0x000ea400080010ff */
[----:B--2---:R-:W-:Y:S05]  /*85e0*/  @!P0 BRA `(.L_x_170) ;  /* 0xfffffffc00f08947 */ /* 0x004fea000383ffff */
[----:B------:R-:W-:Y:S05]  /*85f0*/  BRA `(.L_x_171) ;  /* 0xffffffac00007947 */ /* 0x000fea000383ffff */
.L_x_58:
[----:B----4-:R-:W-:-:S07]  /*8600*/  MOV R0, UR5 ;  /* 0x0000000500007c02 */ /* 0x010fce0008000f00 */
.L_x_172:
[----:B-1----:R1:W2:Y:S02]  /*8610*/  SYNCS.PHASECHK.TRANS64.TRYWAIT P0, [R0+URZ], R3 ;  /* 0x00000003000075a7 */ /* 0x0022a400080011ff */
[----:B--2---:R-:W-:Y:S05]  /*8620*/  @!P0 NANOSLEEP.SYNCS 0x989680 ;  /* 0x009896800000895d */ /* 0x004fea0003900000 */
[----:B------:R-:W2:Y:S02]  /*8630*/  @!P0 SYNCS.PHASECHK.TRANS64 P0, [R0+URZ], R3 ;  /* 0x00000003000085a7 */ /* 0x000ea400080010ff */
[----:B--2---:R-:W-:Y:S05]  /*8640*/  @!P0 BRA `(.L_x_172) ;  /* 0xfffffffc00f08947 */ /* 0x004fea000383ffff */
[----:B------:R-:W-:Y:S05]  /*8650*/  BRA `(.L_x_173) ;  /* 0xffffffac000c7947 */ /* 0x000fea000383ffff */
.L_x_59:
[----:B----4-:R-:W-:-:S07]  /*8660*/  MOV R0, UR5 ;  /* 0x0000000500007c02 */ /* 0x010fce0008000f00 */
.L_x_174:
[----:B-1----:R1:W2:Y:S02]  /*8670*/  SYNCS.PHASECHK.TRANS64.TRYWAIT P0, [R0+URZ], R3 ;  /* 0x00000003000075a7 */ /* 0x0022a400080011ff */
[----:B--2---:R-:W-:Y:S05]  /*8680*/  @!P0 NANOSLEEP.SYNCS 0x989680 ;  /* 0x009896800000895d */ /* 0x004fea0003900000 */
[----:B------:R-:W2:Y:S02]  /*8690*/  @!P0 SYNCS.PHASECHK.TRANS64 P0, [R0+URZ], R3 ;  /* 0x00000003000085a7 */ /* 0x000ea400080010ff */
[----:B--2---:R-:W-:Y:S05]  /*86a0*/  @!P0 BRA `(.L_x_174) ;  /* 0xfffffffc00f08947 */ /* 0x004fea000383ffff */
[----:B------:R-:W-:Y:S05]  /*86b0*/  BRA `(.L_x_175) ;  /* 0xffffffac00187947 */ /* 0x000fea000383ffff */
.L_x_60:
[----:B----4-:R-:W-:-:S07]  /*86c0*/  MOV R0, UR5 ;  /* 0x0000000500007c02 */ /* 0x010fce0008000f00 */
.L_x_176:
[----:B-1----:R1:W2:Y:S02]  /*86d0*/  SYNCS.PHASECHK.TRANS64.TRYWAIT P0, [R0+URZ], R3 ;  /* 0x00000003000075a7 */ /* 0x0022a400080011ff */
[----:B--2---:R-:W-:Y:S05]  /*86e0*/  @!P0 NANOSLEEP.SYNCS 0x989680 ;  /* 0x009896800000895d */ /* 0x004fea0003900000 */
[----:B------:R-:W2:Y:S02]  /*86f0*/  @!P0 SYNCS.PHASECHK.TRANS64 P0, [R0+URZ], R3 ;  /* 0x00000003000085a7 */ /* 0x000ea400080010ff */
[----:B--2---:R-:W-:Y:S05]  /*8700*/  @!P0 BRA `(.L_x_176) ;  /* 0xfffffffc00f08947 */ /* 0x004fea000383ffff */
[----:B------:R-:W-:Y:S05]  /*8710*/  BRA `(.L_x_177) ;  /* 0xffffffac00247947 */ /* 0x000fea000383ffff */
.L_x_61:
[----:B----4-:R-:W-:-:S07]  /*8720*/  MOV R0, UR5 ;  /* 0x0000000500007c02 */ /* 0x010fce0008000f00 */
.L_x_178:
[----:B-1----:R1:W2:Y:S02]  /*8730*/  SYNCS.PHASECHK.TRANS64.TRYWAIT P0, [R0+URZ], R3 ;  /* 0x00000003000075a7 */ /* 0x0022a400080011ff */
[----:B--2---:R-:W-:Y:S05]  /*8740*/  @!P0 NANOSLEEP.SYNCS 0x989680 ;  /* 0x009896800000895d */ /* 0x004fea0003900000 */
[----:B------:R-:W2:Y:S02]  /*8750*/  @!P0 SYNCS.PHASECHK.TRANS64 P0, [R0+URZ], R3 ;  /* 0x00000003000085a7 */ /* 0x000ea400080010ff */
[----:B--2---:R-:W-:Y:S05]  /*8760*/  @!P0 BRA `(.L_x_178) ;  /* 0xfffffffc00f08947 */ /* 0x004fea000383ffff */
[----:B------:R-:W-:Y:S05]  /*8770*/  BRA `(.L_x_179) ;  /* 0xffffffac00307947 */ /* 0x000fea000383ffff */
.L_x_62:
[----:B----4-:R-:W-:-:S07]  /*8780*/  MOV R0, UR5 ;  /* 0x0000000500007c02 */ /* 0x010fce0008000f00 */
.L_x_180:
[----:B-1----:R1:W2:Y:S02]  /*8790*/  SYNCS.PHASECHK.TRANS64.TRYWAIT P0, [R0+URZ], R3 ;  /* 0x00000003000075a7 */ /* 0x0022a400080011ff */
[----:B--2---:R-:W-:Y:S05]  /*87a0*/  @!P0 NANOSLEEP.SYNCS 0x989680 ;  /* 0x009896800000895d */ /* 0x004fea0003900000 */
[----:B------:R-:W2:Y:S02]  /*87b0*/  @!P0 SYNCS.PHASECHK.TRANS64 P0, [R0+URZ], R3 ;  /* 0x00000003000085a7 */ /* 0x000ea400080010ff */
[----:B--2---:R-:W-:Y:S05]  /*87c0*/  @!P0 BRA `(.L_x_180) ;  /* 0xfffffffc00f08947 */ /* 0x004fea000383ffff */
[----:B------:R-:W-:Y:S05]  /*87d0*/  BRA `(.L_x_181) ;  /* 0xffffffac003c7947 */ /* 0x000fea000383ffff */
.L_x_63:
[----:B----4-:R-:W-:-:S07]  /*87e0*/  MOV R0, UR5 ;  /* 0x0000000500007c02 */ /* 0x010fce0008000f00 */
.L_x_182:
[----:B-1----:R1:W2:Y:S02]  /*87f0*/  SYNCS.PHASECHK.TRANS64.TRYWAIT P0, [R0+URZ], R3 ;  /* 0x00000003000075a7 */ /* 0x0022a400080011ff */
[----:B--2---:R-:W-:Y:S05]  /*8800*/  @!P0 NANOSLEEP.SYNCS 0x989680 ;  /* 0x009896800000895d */ /* 0x004fea0003900000 */
[----:B------:R-:W2:Y:S02]  /*8810*/  @!P0 SYNCS.PHASECHK.TRANS64 P0, [R0+URZ], R3 ;  /* 0x00000003000085a7 */ /* 0x000ea400080010ff */
[----:B--2---:R-:W-:Y:S05]  /*8820*/  @!P0 BRA `(.L_x_182) ;  /* 0xfffffffc00f08947 */ /* 0x004fea000383ffff */
[----:B------:R-:W-:Y:S05]  /*8830*/  BRA `(.L_x_183) ;  /* 0xffffffac00487947 */ /* 0x000fea000383ffff */
.L_x_64:
[----:B----4-:R-:W-:-:S07]  /*8840*/  MOV R0, UR5 ;  /* 0x0000000500007c02 */ /* 0x010fce0008000f00 */
.L_x_184:
[----:B-1----:R1:W2:Y:S02]  /*8850*/  SYNCS.PHASECHK.TRANS64.TRYWAIT P0, [R0+URZ], R3 ;  /* 0x00000003000075a7 */ /* 0x0022a400080011ff */
[----:B--2---:R-:W-:Y:S05]  /*8860*/  @!P0 NANOSLEEP.SYNCS 0x989680 ;  /* 0x009896800000895d */ /* 0x004fea0003900000 */
[----:B------:R-:W2:Y:S02]  /*8870*/  @!P0 SYNCS.PHASECHK.TRANS64 P0, [R0+URZ], R3 ;  /* 0x00000003000085a7 */ /* 0x000ea400080010ff */
[----:B--2---:R-:W-:Y:S05]  /*8880*/  @!P0 BRA `(.L_x_184) ;  /* 0xfffffffc00f08947 */ /* 0x004fea000383ffff */
[----:B------:R-:W-:Y:S05]  /*8890*/  BRA `(.L_x_185) ;  /* 0xffffffac00547947 */ /* 0x000fea000383ffff */
.L_x_65:
[----:B----4-:R-:W-:-:S07]  /*88a0*/  MOV R0, UR5 ;  /* 0x0000000500007c02 */ /* 0x010fce0008000f00 */
.L_x_186:
[----:B-1----:R1:W2:Y:S02]  /*88b0*/  SYNCS.PHASECHK.TRANS64.TRYWAIT P0, [R0+URZ], R3 ;  /* 0x00000003000075a7 */ /* 0x0022a400080011ff */
[----:B--2---:R-:W-:Y:S05]  /*88c0*/  @!P0 NANOSLEEP.SYNCS 0x989680 ;  /* 0x009896800000895d */ /* 0x004fea0003900000 */
[----:B------:R-:W2:Y:S02]  /*88d0*/  @!P0 SYNCS.PHASECHK.TRANS64 P0, [R0+URZ], R3 ;  /* 0x00000003000085a7 */ /* 0x000ea400080010ff */
[----:B--2---:R-:W-:Y:S05]  /*88e0*/  @!P0 BRA `(.L_x_186) ;  /* 0xfffffffc00f08947 */ /* 0x004fea000383ffff */
[----:B------:R-:W-:Y:S05]  /*88f0*/  BRA `(.L_x_187) ;  /* 0xffffffac00607947 */ /* 0x000fea000383ffff */
.L_x_66:
[----:B----4-:R-:W-:-:S07]  /*8900*/  MOV R0, UR5 ;  /* 0x0000000500007c02 */ /* 0x010fce0008000f00 */
.L_x_188:
[----:B-1----:R1:W2:Y:S02]  /*8910*/  SYNCS.PHASECHK.TRANS64.TRYWAIT P0, [R0+URZ], R3 ;  /* 0x00000003000075a7 */ /* 0x0022a400080011ff */
[----:B--2---:R-:W-:Y:S05]  /*8920*/  @!P0 NANOSLEEP.SYNCS 0x989680 ;  /* 0x009896800000895d */ /* 0x004fea0003900000 */
[----:B------:R-:W2:Y:S02]  /*8930*/  @!P0 SYNCS.PHASECHK.TRANS64 P0, [R0+URZ], R3 ;  /* 0x00000003000085a7 */ /* 0x000ea400080010ff */
[----:B--2---:R-:W-:Y:S05]  /*8940*/  @!P0 BRA `(.L_x_188) ;  /* 0xfffffffc00f08947 */ /* 0x004fea000383ffff */
[----:B------:R-:W-:Y:S05]  /*8950*/  BRA `(.L_x_189) ;  /* 0xffffffac006c7947 */ /* 0x000fea000383ffff */
.L_x_67:
[----:B----4-:R-:W-:-:S07]  /*8960*/  MOV R0, UR5 ;  /* 0x0000000500007c02 */ /* 0x010fce0008000f00 */
.L_x_190:
[----:B-1----:R1:W2:Y:S02]  /*8970*/  SYNCS.PHASECHK.TRANS64.TRYWAIT P0, [R0+URZ], R3 ;  /* 0x00000003000075a7 */ /* 0x0022a400080011ff */
[----:B--2---:R-:W-:Y:S05]  /*8980*/  @!P0 NANOSLEEP.SYNCS 0x989680 ;  /* 0x009896800000895d */ /* 0x004fea0003900000 */
[----:B------:R-:W2:Y:S02]  /*8990*/  @!P0 SYNCS.PHASECHK.TRANS64 P0, [R0+URZ], R3 ;  /* 0x00000003000085a7 */ /* 0x000ea400080010ff */
[----:B--2---:R-:W-:Y:S05]  /*89a0*/  @!P0 BRA `(.L_x_190) ;  /* 0xfffffffc00f08947 */ /* 0x004fea000383ffff */
[----:B------:R-:W-:Y:S05]  /*89b0*/  BRA `(.L_x_191) ;  /* 0xffffffac00787947 */ /* 0x000fea000383ffff */
.L_x_68:
[----:B----4-:R-:W-:-:S07]  /*89c0*/  MOV R0, UR5 ;  /* 0x0000000500007c02 */ /* 0x010fce0008000f00 */
.L_x_192:
[----:B-1----:R1:W2:Y:S02]  /*89d0*/  SYNCS.PHASECHK.TRANS64.TRYWAIT P0, [R0+URZ], R3 ;  /* 0x00000003000075a7 */ /* 0x0022a400080011ff */
[----:B--2---:R-:W-:Y:S05]  /*89e0*/  @!P0 NANOSLEEP.SYNCS 0x989680 ;  /* 0x009896800000895d */ /* 0x004fea0003900000 */
[----:B------:R-:W2:Y:S02]  /*89f0*/  @!P0 SYNCS.PHASECHK.TRANS64 P0, [R0+URZ], R3 ;  /* 0x00000003000085a7 */ /* 0x000ea400080010ff */
[----:B--2---:R-:W-:Y:S05]  /*8a00*/  @!P0 BRA `(.L_x_192) ;  /* 0xfffffffc00f08947 */ /* 0x004fea000383ffff */
[----:B------:R-:W-:Y:S05]  /*8a10*/  BRA `(.L_x_193) ;  /* 0xffffffac00847947 */ /* 0x000fea000383ffff */
.L_x_69:
[----:B----4-:R-:W-:-:S07]  /*8a20*/  MOV R0, UR5 ;  /* 0x0000000500007c02 */ /* 0x010fce0008000f00 */
.L_x_194:
[----:B-1----:R1:W2:Y:S02]  /*8a30*/  SYNCS.PHASECHK.TRANS64.TRYWAIT P0, [R0+URZ], R3 ;  /* 0x00000003000075a7 */ /* 0x0022a400080011ff */
[----:B--2---:R-:W-:Y:S05]  /*8a40*/  @!P0 NANOSLEEP.SYNCS 0x989680 ;  /* 0x009896800000895d */ /* 0x004fea0003900000 */
[----:B------:R-:W2:Y:S02]  /*8a50*/  @!P0 SYNCS.PHASECHK.TRANS64 P0, [R0+URZ], R3 ;  /* 0x00000003000085a7 */ /* 0x000ea400080010ff */
[----:B--2---:R-:W-:Y:S05]  /*8a60*/  @!P0 BRA `(.L_x_194) ;  /* 0xfffffffc00f08947 */ /* 0x004fea000383ffff */
[----:B------:R-:W-:Y:S05]  /*8a70*/  BRA `(.L_x_195) ;  /* 0xffffffac00907947 */ /* 0x000fea000383ffff */
.L_x_72:
[----:B-1----:R1:W2:Y:S02]  /*8a80*/  SYNCS.PHASECHK.TRANS64.TRYWAIT P0, [R0+URZ+0x2a0], R5 ;  /* 0x0002a005000075a7 */ /* 0x0022a400080011ff */
[----:B--2---:R-:W-:Y:S05]  /*8a90*/  @!P0 NANOSLEEP.SYNCS 0x989680 ;  /* 0x009896800000895d */ /* 0x004fea0003900000 */
[----:B------:R-:W2:Y:S02]  /*8aa0*/  @!P0 SYNCS.PHASECHK.TRANS64 P0, [R0+URZ+0x2a0], R5 ;  /* 0x0002a005000085a7 */ /* 0x000ea400080010ff */
[----:B--2---:R-:W-:Y:S05]  /*8ab0*/  @!P0 BRA `(.L_x_72) ;  /* 0xfffffffc00f08947 */ /* 0x004fea000383ffff */
[----:B------:R-:W-:Y:S05]  /*8ac0*/  BRA `(.L_x_196) ;  /* 0xffffffac00ec7947 */ /* 0x000fea000383ffff */
.L_x_73:
[----:B------:R-:W-:-:S07]  /*8ad0*/  MOV R0, UR5 ;  /* 0x0000000500007c02 */ /* 0x000fce0008000f00 */
.L_x_197:
[----:B-1----:R1:W2:Y:S02]  /*8ae0*/  SYNCS.PHASECHK.TRANS64.TRYWAIT P0, [R0+URZ+0x250], R5 ;  /* 0x00025005000075a7 */ /* 0x0022a400080011ff */
[----:B--2---:R-:W-:Y:S05]  /*8af0*/  @!P0 NANOSLEEP.SYNCS 0x989680 ;  /* 0x009896800000895d */ /* 0x004fea0003900000 */
[----:B------:R-:W2:Y:S02]  /*8b00*/  @!P0 SYNCS.PHASECHK.TRANS64 P0, [R0+URZ+0x250], R5 ;  /* 0x00025005000085a7 */ /* 0x000ea400080010ff */
[----:B--2---:R-:W-:Y:S05]  /*8b10*/  @!P0 BRA `(.L_x_197) ;  /* 0xfffffffc00f08947 */ /* 0x004fea000383ffff */
[----:B------:R-:W-:Y:S05]  /*8b20*/  BRA `(.L_x_198) ;  /* 0xffffffac00fc7947 */ /* 0x000fea000383ffff */
.L_x_74:
[----:B-1----:R1:W2:Y:S02]  /*8b30*/  SYNCS.PHASECHK.TRANS64.TRYWAIT P1, [R0+URZ+0x240], R5 ;  /* 0x00024005000075a7 */ /* 0x0022a400080211ff */
[----:B--2---:R-:W-:Y:S05]  /*8b40*/  @!P1 NANOSLEEP.SYNCS 0x989680 ;  /* 0x009896800000995d */ /* 0x004fea0003900000 */
[----:B------:R-:W2:Y:S02]  /*8b50*/  @!P1 SYNCS.PHASECHK.TRANS64 P1, [R0+URZ+0x240], R5 ;  /* 0x00024005000095a7 */ /* 0x000ea400080210ff */
[----:B--2---:R-:W-:Y:S05]  /*8b60*/  @!P1 BRA `(.L_x_74) ;  /* 0xfffffffc00f09947 */ /* 0x004fea000383ffff */
[----:B------:R-:W-:Y:S05]  /*8b70*/  BRA `(.L_x_199) ;  /* 0xffffffb0002c7947 */ /* 0x000fea000383ffff */
.L_x_77:
[----:B------:R-:W-:-:S07]  /*8b80*/  MOV R0, UR5 ;  /* 0x0000000500007c02 */ /* 0x000fce0008000f00 */
.L_x_200:
[----:B-1----:R1:W2:Y:S02]  /*8b90*/  SYNCS.PHASECHK.TRANS64.TRYWAIT P0, [R0+URZ+0x250], R3 ;  /* 0x00025003000075a7 */ /* 0x0022a400080011ff */
[----:B--2---:R-:W-:Y:S05]  /*8ba0*/  @!P0 NANOSLEEP.SYNCS 0x989680 ;  /* 0x009896800000895d */ /* 0x004fea0003900000 */
[----:B------:R-:W2:Y:S02]  /*8bb0*/  @!P0 SYNCS.PHASECHK.TRANS64 P0, [R0+URZ+0x250], R3 ;  /* 0x00025003000085a7 */ /* 0x000ea400080010ff */
[----:B--2---:R-:W-:Y:S05]  /*8bc0*/  @!P0 BRA `(.L_x_200) ;  /* 0xfffffffc00f08947 */ /* 0x004fea000383ffff */
[----:B------:R-:W-:Y:S05]  /*8bd0*/  BRA `(.L_x_76) ;  /* 0xffffffb000807947 */ /* 0x000fea000383ffff */
.L_x_84:
[----:B-1----:R1:W2:Y:S02]  /*8be0*/  SYNCS.PHASECHK.TRANS64.TRYWAIT P1, [R0+URZ+0x240], R5 ;  /* 0x00024005000075a7 */ /* 0x0022a400080211ff */
[----:B--2---:R-:W-:Y:S05]  /*8bf0*/  @!P1 NANOSLEEP.SYNCS 0x989680 ;  /* 0x009896800000995d */ /* 0x004fea0003900000 */
[----:B------:R-:W2:Y:S02]  /*8c00*/  @!P1 SYNCS.PHASECHK.TRANS64 P1, [R0+URZ+0x240], R5 ;  /* 0x00024005000095a7 */ /* 0x000ea400080210ff */
[----:B--2---:R-:W-:Y:S05]  /*8c10*/  @!P1 BRA `(.L_x_84) ;  /* 0xfffffffc00f09947 */ /* 0x004fea000383ffff */
[----:B------:R-:W-:Y:S05]  /*8c20*/  BRA `(.L_x_201) ;  /* 0xffffffb400d47947 */ /* 0x000fea000383ffff */
.L_x_85:
[----:B------:R-:W-:-:S07]  /*8c30*/  MOV R3, UR9 ;  /* 0x0000000900037c02 */ /* 0x000fce0008000f00 */
.L_x_202:
[----:B-1----:R1:W2:Y:S02]  /*8c40*/  SYNCS.PHASECHK.TRANS64.TRYWAIT P0, [R3+URZ+0x280], R0 ;  /* 0x00028000030075a7 */ /* 0x0022a400080011ff */
[----:B--2---:R-:W-:Y:S05]  /*8c50*/  @!P0 NANOSLEEP.SYNCS 0x989680 ;  /* 0x009896800000895d */ /* 0x004fea0003900000 */
[----:B------:R-:W2:Y:S02]  /*8c60*/  @!P0 SYNCS.PHASECHK.TRANS64 P0, [R3+URZ+0x280], R0 ;  /* 0x00028000030085a7 */ /* 0x000ea400080010ff */
[----:B--2---:R-:W-:Y:S05]  /*8c70*/  @!P0 BRA `(.L_x_202) ;  /* 0xfffffffc00f08947 */ /* 0x004fea000383ffff */
[----:B------:R-:W-:Y:S05]  /*8c80*/  BRA `(.L_x_203) ;  /* 0xffffffb800087947 */ /* 0x000fea000383ffff */
.L_x_88:
[----:B------:R-:W-:Y:S07]  /*8c90*/  MOV R0, UR7 ;  /* 0x0000000700007c02 */ /* 0x000fee0008000f00 */
.L_x_204:
[----:B-1----:R1:W2:Y:S02]  /*8ca0*/  SYNCS.PHASECHK.TRANS64.TRYWAIT P0, [R0+URZ], R3 ;  /* 0x00000003000075a7 */ /* 0x0022a400080011ff */
[----:B--2---:R-:W-:Y:S05]  /*8cb0*/  @!P0 NANOSLEEP.SYNCS 0x989680 ;  /* 0x009896800000895d */ /* 0x004fea0003900000 */
[----:B------:R-:W2:Y:S02]  /*8cc0*/  @!P0 SYNCS.PHASECHK.TRANS64 P0, [R0+URZ], R3 ;  /* 0x00000003000085a7 */ /* 0x000ea400080010ff */
[----:B--2---:R-:W-:Y:S05]  /*8cd0*/  @!P0 BRA `(.L_x_204) ;  /* 0xfffffffc00f08947 */ /* 0x004fea000383ffff */
[----:B------:R-:W-:Y:S05]  /*8ce0*/  BRA `(.L_x_87) ;  /* 0xffffffb800287947 */ /* 0x000fea000383ffff */
.L_x_91:
[----:B------:R-:W-:-:S07]  /*8cf0*/  MOV R0, UR5 ;  /* 0x0000000500007c02 */ /* 0x000fce0008000f00 */
.L_x_205:
[----:B--2---:R2:W3:Y:S02]  /*8d00*/  SYNCS.PHASECHK.TRANS64.TRYWAIT P0, [R0+URZ], R3 ;  /* 0x00000003000075a7 */ /* 0x0044e400080011ff */
[----:B---3--:R-:W-:Y:S05]  /*8d10*/  @!P0 NANOSLEEP.SYNCS 0x989680 ;  /* 0x009896800000895d */ /* 0x008fea0003900000 */
[----:B------:R-:W3:Y:S02]  /*8d20*/  @!P0 SYNCS.PHASECHK.TRANS64 P0, [R0+URZ], R3 ;  /* 0x00000003000085a7 */ /* 0x000ee400080010ff */
[----:B---3--:R-:W-:Y:S05]  /*8d30*/  @!P0 BRA `(.L_x_205) ;  /* 0xfffffffc00f08947 */ /* 0x008fea000383ffff */
[----:B------:R-:W-:Y:S05]  /*8d40*/  BRA `(.L_x_206) ;  /* 0xffffffb800cc7947 */ /* 0x000fea000383ffff */
.L_x_92:
[----:B------:R-:W-:-:S07]  /*8d50*/  MOV R0, UR5 ;  /* 0x0000000500007c02 */ /* 0x000fce0008000f00 */
.L_x_207:
[----:B--2---:R2:W3:Y:S02]  /*8d60*/  SYNCS.PHASECHK.TRANS64.TRYWAIT P0, [R0+URZ], R3 ;  /* 0x00000003000075a7 */ /* 0x0044e400080011ff */
[----:B---3--:R-:W-:Y:S05]  /*8d70*/  @!P0 NANOSLEEP.SYNCS 0x989680 ;  /* 0x009896800000895d */ /* 0x008fea0003900000 */
[----:B------:R-:W3:Y:S02]  /*8d80*/  @!P0 SYNCS.PHASECHK.TRANS64 P0, [R0+URZ], R3 ;  /* 0x00000003000085a7 */ /* 0x000ee400080010ff */
[----:B---3--:R-:W-:Y:S05]  /*8d90*/  @!P0 BRA `(.L_x_207) ;  /* 0xfffffffc00f08947 */ /* 0x008fea000383ffff */
[----:B------:R-:W-:Y:S05]  /*8da0*/  BRA `(.L_x_208) ;  /* 0xffffffb800d87947 */ /* 0x000fea000383ffff */
.L_x_93:
[----:B------:R-:W-:-:S07]  /*8db0*/  MOV R0, UR5 ;  /* 0x0000000500007c02 */ /* 0x000fce0008000f00 */
.L_x_209:
[----:B--2---:R2:W3:Y:S02]  /*8dc0*/  SYNCS.PHASECHK.TRANS64.TRYWAIT P0, [R0+URZ], R3 ;  /* 0x00000003000075a7 */ /* 0x0044e400080011ff */
[----:B---3--:R-:W-:Y:S05]  /*8dd0*/  @!P0 NANOSLEEP.SYNCS 0x989680 ;  /* 0x009896800000895d */ /* 0x008fea0003900000 */
[----:B------:R-:W3:Y:S02]  /*8de0*/  @!P0 SYNCS.PHASECHK.TRANS64 P0, [R0+URZ], R3 ;  /* 0x00000003000085a7 */ /* 0x000ee400080010ff */
[----:B---3--:R-:W-:Y:S05]  /*8df0*/  @!P0 BRA `(.L_x_209) ;  /* 0xfffffffc00f08947 */ /* 0x008fea000383ffff */
[----:B------:R-:W-:Y:S05]  /*8e00*/  BRA `(.L_x_210) ;  /* 0xffffffb800e47947 */ /* 0x000fea000383ffff */
.L_x_94:
[----:B------:R-:W-:-:S07]  /*8e10*/  MOV R0, UR7 ;  /* 0x0000000700007c02 */ /* 0x000fce0008000f00 */
.L_x_211:
[----:B--2---:R2:W3:Y:S02]  /*8e20*/  SYNCS.PHASECHK.TRANS64.TRYWAIT P0, [R0+URZ], R3 ;  /* 0x00000003000075a7 */ /* 0x0044e400080011ff */
[----:B---3--:R-:W-:Y:S05]  /*8e30*/  @!P0 NANOSLEEP.SYNCS 0x989680 ;  /* 0x009896800000895d */ /* 0x008fea0003900000 */
[----:B------:R-:W3:Y:S02]  /*8e40*/  @!P0 SYNCS.PHASECHK.TRANS64 P0, [R0+URZ], R3 ;  /* 0x00000003000085a7 */ /* 0x000ee400080010ff */
[----:B---3--:R-:W-:Y:S05]  /*8e50*/  @!P0 BRA `(.L_x_211) ;  /* 0xfffffffc00f08947 */ /* 0x008fea000383ffff */
[----:B------:R-:W-:Y:S05]  /*8e60*/  BRA `(.L_x_212) ;  /* 0xffffffb800f07947 */ /* 0x000fea000383ffff */
.L_x_99:
[----:B---3--:R3:W1:Y:S02]  /*8e70*/  SYNCS.PHASECHK.TRANS64.TRYWAIT P0, [R0+URZ+0x240], R3 ;  /* 0x00024003000075a7 */ /* 0x00866400080011ff */
[----:B-1----:R-:W-:Y:S05]  /*8e80*/  @!P0 NANOSLEEP.SYNCS 0x989680 ;  /* 0x009896800000895d */ /* 0x002fea0003900000 */
[----:B------:R-:W1:Y:S02]  /*8e90*/  @!P0 SYNCS.PHASECHK.TRANS64 P0, [R0+URZ+0x240], R3 ;  /* 0x00024003000085a7 */ /* 0x000e6400080010ff */
[----:B-1----:R-:W-:Y:S05]  /*8ea0*/  @!P0 BRA `(.L_x_99) ;  /* 0xfffffffc00f08947 */ /* 0x002fea000383ffff */
[----:B------:R-:W-:Y:S05]  /*8eb0*/  BRA `(.L_x_213) ;  /* 0xffffffbc00ec7947 */ /* 0x000fea000383ffff */
.L_x_102:
[----:B------:R-:W-:Y:S07]  /*8ec0*/  MOV R0, UR6 ;  /* 0x0000000600007c02 */ /* 0x000fee0008000f00 */
.L_x_214:
[----:B-1----:R1:W3:Y:S02]  /*8ed0*/  SYNCS.PHASECHK.TRANS64.TRYWAIT P0, [R0+URZ+0x238], R3 ;  /* 0x00023803000075a7 */ /* 0x0022e400080011ff */
[----:B---3--:R-:W-:Y:S05]  /*8ee0*/  @!P0 NANOSLEEP.SYNCS 0x989680 ;  /* 0x009896800000895d */ /* 0x008fea0003900000 */
[----:B------:R-:W3:Y:S02]  /*8ef0*/  @!P0 SYNCS.PHASECHK.TRANS64 P0, [R0+URZ+0x238], R3 ;  /* 0x00023803000085a7 */ /* 0x000ee400080010ff */
[----:B---3--:R-:W-:Y:S05]  /*8f00*/  @!P0 BRA `(.L_x_214) ;  /* 0xfffffffc00f08947 */ /* 0x008fea000383ffff */
[----:B------:R-:W-:Y:S05]  /*8f10*/  BRA `(.L_x_101) ;  /* 0xffffffc000d87947 */ /* 0x000fea000383ffff */
.L_x_105:
[----:B------:R-:W-:Y:S07]  /*8f20*/  MOV R3, UR6 ;  /* 0x0000000600037c02 */ /* 0x000fee0008000f00 */
.L_x_215:
[----:B-1----:R1:W2:Y:S02]  /*8f30*/  SYNCS.PHASECHK.TRANS64.TRYWAIT P2, [R3+URZ+0x228], R26 ;  /* 0x0002281a030075a7 */ /* 0x0022a400080411ff */
[----:B--2---:R-:W-:Y:S05]  /*8f40*/  @!P2 NANOSLEEP.SYNCS 0x989680 ;  /* 0x009896800000a95d */ /* 0x004fea0003900000 */
[----:B------:R-:W2:Y:S02]  /*8f50*/  @!P2 SYNCS.PHASECHK.TRANS64 P2, [R3+URZ+0x228], R26 ;  /* 0x0002281a0300a5a7 */ /* 0x000ea400080410ff */
[----:B--2---:R-:W-:Y:S05]  /*8f60*/  @!P2 BRA `(.L_x_215) ;  /* 0xfffffffc00f0a947 */ /* 0x004fea000383ffff */
[----:B------:R-:W-:Y:S05]  /*8f70*/  BRA `(.L_x_216) ;  /* 0xffffffc4006c7947 */ /* 0x000fea000383ffff */
.L_x_108:
[----:B--2---:R2:W4:Y:S02]  /*8f80*/  SYNCS.PHASECHK.TRANS64.TRYWAIT P0, [R0+URZ+0x240], R3 ;  /* 0x00024003000075a7 */ /* 0x00452400080011ff */
[----:B----4-:R-:W-:Y:S05]  /*8f90*/  @!P0 NANOSLEEP.SYNCS 0x989680 ;  /* 0x009896800000895d */ /* 0x010fea0003900000 */
[----:B------:R-:W4:Y:S02]  /*8fa0*/  @!P0 SYNCS.PHASECHK.TRANS64 P0, [R0+URZ+0x240], R3 ;  /* 0x00024003000085a7 */ /* 0x000f2400080010ff */
[----:B----4-:R-:W-:Y:S05]  /*8fb0*/  @!P0 BRA `(.L_x_108) ;  /* 0xfffffffc00f08947 */ /* 0x010fea000383ffff */
[----:B------:R-:W-:Y:S05]  /*8fc0*/  BRA `(.L_x_217) ;  /* 0xffffffc800bc7947 */ /* 0x000fea000383ffff */
.L_x_119:
[----:B-1----:R-:W-:Y:S04]  /*8fd0*/  MOV R0, UR43 ;  /* 0x0000002b00007c02 */ /* 0x002fe80008000f00 */
[----:B------:R1:W2:Y:S03]  /*8fe0*/  SYNCS.PHASECHK.TRANS64.TRYWAIT P1, [R0+URZ+0x220], R3 ;  /* 0x00022003000075a7 */ /* 0x0002a600080211ff */
[----:B--2---:R-:W-:Y:S05]  /*8ff0*/  @!P1 NANOSLEEP.SYNCS 0x989680 ;  /* 0x009896800000995d */ /* 0x004fea0003900000 */
[----:B------:R-:W2:Y:S02]  /*9000*/  @!P1 SYNCS.PHASECHK.TRANS64 P1, [R0+URZ+0x220], R3 ;  /* 0x00022003000095a7 */ /* 0x000ea400080210ff */
[----:B--2---:R-:W-:Y:S05]  /*9010*/  @!P1 BRA `(.L_x_119) ;  /* 0xfffffffc00ec9947 */ /* 0x004fea000383ffff */
[----:B------:R-:W-:Y:S05]  /*9020*/  BRA `(.L_x_118) ;  /* 0xffffffd400b87947 */ /* 0x000fea000383ffff */
.L_x_121:
[----:B------:R1:W1:Y:S02]  /*9030*/  SYNCS.PHASECHK.TRANS64.TRYWAIT P1, [R156+URZ+0x260], R5 ;  /* 0x000260059c0075a7 */ /* 0x00026400080211ff */
[----:B-1----:R-:W-:Y:S05]  /*9040*/  @!P1 NANOSLEEP.SYNCS 0x989680 ;  /* 0x009896800000995d */ /* 0x002fea0003900000 */
[----:B------:R-:W1:Y:S02]  /*9050*/  @!P1 SYNCS.PHASECHK.TRANS64 P1, [R156+URZ+0x260], R5 ;  /* 0x000260059c0095a7 */ /* 0x000e6400080210ff */
[----:B-1----:R-:W-:Y:S05]  /*9060*/  @!P1 BRA `(.L_x_121) ;  /* 0xfffffffc00f09947 */ /* 0x002fea000383ffff */
[----:B------:R-:W-:Y:S05]  /*9070*/  BRA `(.L_x_120) ;  /* 0xffffffd400fc7947 */ /* 0x000fea000383ffff */
        .weak           $__internal_0_$__cuda_sm10x_tcgen05_guardrail_trap_col_being_dealloced_not_returned_by_alloc
        .type           $__internal_0_$__cuda_sm10x_tcgen05_guardrail_trap_col_being_dealloced_not_returned_by_alloc,@function
        .size           $__internal_0_$__cuda_sm10x_tcgen05_guardrail_trap_col_being_dealloced_not_returned_by_alloc,($__internal_1_$__cuda_sm10x_tcgen05_guardrail_trap_phase_invalid_during_alloc - $__internal_0_$__cuda_sm10x_tcgen05_guardrail_trap_col_being_dealloced_not_returned_by_alloc)
$__internal_0_$__cuda_sm10x_tcgen05_guardrail_trap_col_being_dealloced_not_returned_by_alloc:
[----:B------:R-:W-:Y:S05]  /*9080*/  BPT.TRAP 0x1 ;  /* 0x000000040000795c */ /* 0x000fea0000300000 */
[----:B------:R-:W-:-:S04]  /*9090*/  HFMA2 R3, -RZ, RZ, 0, 0 ;  /* 0x00000000ff037431 */ /* 0x000fc800000001ff */
[----:B------:R-:W-:Y:S05]  /*90a0*/  RET.REL.NODEC R2 `(_ZN7cutlass13device_kernelINS_4gemm6kernel13GemmUniversalIN4cute5tupleIJiiiiEEENS1_10collective13CollectiveMmaINS1_35MainloopSm100TmaUmmaWarpSpecializedILi34ELi2ELi4ENS5_IJNS4_1CILi1EEESB_SB_EEEEENS5_IJNSA_ILi128EEENSA_ILi64EEENSA_ILi32EEEEEENS_12float_e4m3_tENS5_IJSB_llEEENS_12float_e5m2_tENS5_IJlSB_lEEENS4_8TiledMMAINS4_8MMA_AtomIJNS4_10MMA_TraitsINS4_19SM100_MMA_F8F6F4_SSEJSI_SK_fSE_SF_NS4_17integral_constantINS4_4UMMA5MajorELSS_1EEENSQ_ISS_LSS_0EEENSQ_INSR_7ScaleInELSV_0EEESW_EEEEEENS4_6LayoutISC_NS5_IJNSA_ILi0EEES10_S10_EEEEENS5_IJNS4_10UnderscoreES13_S13_EEEEENS4_13SM90_TMA_LOADENS4_14ComposedLayoutINS4_7SwizzleILi3ELi4ELi3EEENS4_18smem_ptr_flag_bitsILi8EEENSZ_INS5_IJSE_NSA_ILi8EEEEEENS5_IJSB_SE_EEEEEEEvNS4_8identityES16_NS17_INS18_ILi1ELi4ELi3EEES1B_NSZ_INS5_IJS1C_SG_EEENS5_IJSG_SB_EEEEEEEvS1H_EENS_8epilogue10collective18CollectiveEpilogueINS1O_23Sm100TmaWarpSpecializedILi1ELi1ELi64ELb0ELb0EEEJSH_NS5_IJNSZ_ISE_SB_EENSZ_ISF_SB_EEEEESI_SL_SI_SL_NS1O_6fusion15FusionCallbacksIS1S_NS1W_17LinearCombinationISI_fSI_fLNS_15FloatRoundStyleE2EEESH_S1V_JEEENS4_5SM1004TMEM4LOAD26SM100_TMEM_LOAD_32dp32b64xES16_NS17_INS18_ILi2ELi4ELi3EEES1B_NSZ_INS5_IJS1C_SF_EEENS5_IJSF_SB_EEEEEEENS4_39AutoVectorizingCopyWithAssumedAlignmentILi128EEENS4_14SM90_TMA_STOREES2A_S2C_S2C_EEEvvEEEEvNT_6ParamsE) ;  /* 0xffffff6c02d47950 */ /* 0x000fea0003c3ffff */
        .weak           $__internal_1_$__cuda_sm10x_tcgen05_guardrail_trap_phase_invalid_during_alloc
        .type           $__internal_1_$__cuda_sm10x_tcgen05_guardrail_trap_phase_invalid_during_alloc,@function
        .size           $__internal_1_$__cuda_sm10x_tcgen05_guardrail_trap_phase_invalid_during_alloc,($__internal_2_$__cuda_sm10x_tcgen05_guardrail_trap_unallocated_columns_being_dealloced - $__internal_1_$__cuda_sm10x_tcgen05_guardrail_trap_phase_invalid_during_alloc)
$__internal_1_$__cuda_sm10x_tcgen05_guardrail_trap_phase_invalid_during_alloc:
[----:B------:R-:W-:Y:S05]  /*90b0*/  BPT.TRAP 0x1 ;  /* 0x000000040000795c */ /* 0x000fea0000300000 */
[----:B------:R-:W-:-:S04]  /*90c0*/  MOV R3, 0x0 ;  /* 0x0000000000037802 */ /* 0x000fc80000000f00 */
[----:B------:R-:W-:Y:S05]  /*90d0*/  RET.REL.NODEC R2 `(_ZN7cutlass13device_kernelINS_4gemm6kernel13GemmUniversalIN4cute5tupleIJiiiiEEENS1_10collective13CollectiveMmaINS1_35MainloopSm100TmaUmmaWarpSpecializedILi34ELi2ELi4ENS5_IJNS4_1CILi1EEESB_SB_EEEEENS5_IJNSA_ILi128EEENSA_ILi64EEENSA_ILi32EEEEEENS_12float_e4m3_tENS5_IJSB_llEEENS_12float_e5m2_tENS5_IJlSB_lEEENS4_8TiledMMAINS4_8MMA_AtomIJNS4_10MMA_TraitsINS4_19SM100_MMA_F8F6F4_SSEJSI_SK_fSE_SF_NS4_17integral_constantINS4_4UMMA5MajorELSS_1EEENSQ_ISS_LSS_0EEENSQ_INSR_7ScaleInELSV_0EEESW_EEEEEENS4_6LayoutISC_NS5_IJNSA_ILi0EEES10_S10_EEEEENS5_IJNS4_10UnderscoreES13_S13_EEEEENS4_13SM90_TMA_LOADENS4_14ComposedLayoutINS4_7SwizzleILi3ELi4ELi3EEENS4_18smem_ptr_flag_bitsILi8EEENSZ_INS5_IJSE_NSA_ILi8EEEEEENS5_IJSB_SE_EEEEEEEvNS4_8identityES16_NS17_INS18_ILi1ELi4ELi3EEES1B_NSZ_INS5_IJS1C_SG_EEENS5_IJSG_SB_EEEEEEEvS1H_EENS_8epilogue10collective18CollectiveEpilogueINS1O_23Sm100TmaWarpSpecializedILi1ELi1ELi64ELb0ELb0EEEJSH_NS5_IJNSZ_ISE_SB_EENSZ_ISF_SB_EEEEESI_SL_SI_SL_NS1O_6fusion15FusionCallbacksIS1S_NS1W_17LinearCombinationISI_fSI_fLNS_15FloatRoundStyleE2EEESH_S1V_JEEENS4_5SM1004TMEM4LOAD26SM100_TMEM_LOAD_32dp32b64xES16_NS17_INS18_ILi2ELi4ELi3EEES1B_NSZ_INS5_IJS1C_SF_EEENS5_IJSF_SB_EEEEEEENS4_39AutoVectorizingCopyWithAssumedAlignmentILi128EEENS4_14SM90_TMA_STOREES2A_S2C_S2C_EEEvvEEEEvNT_6ParamsE) ;  /* 0xffffff6c02c87950 */ /* 0x000fea0003c3ffff */
        .weak           $__internal_2_$__cuda_sm10x_tcgen05_guardrail_trap_unallocated_columns_being_dealloced
        .type           $__internal_2_$__cuda_sm10x_tcgen05_guardrail_trap_unallocated_columns_being_dealloced,@function
        .size           $__internal_2_$__cuda_sm10x_tcgen05_guardrail_trap_unallocated_columns_being_dealloced,(.L_x_219 - $__internal_2_$__cuda_sm10x_tcgen05_guardrail_trap_unallocated_columns_being_dealloced)
$__internal_2_$__cuda_sm10x_tcgen05_guardrail_trap_unallocated_columns_being_dealloced:
[----:B------:R-:W-:Y:S05]  /*90e0*/  BPT.TRAP 0x1 ;  /* 0x000000040000795c */ /* 0x000fea0000300000 */
[----:B------:R-:W-:-:S04]  /*90f0*/  HFMA2 R3, -RZ, RZ, 0, 0 ;  /* 0x00000000ff037431 */ /* 0x000fc800000001ff */
[----:B------:R-:W-:Y:S05]  /*9100*/  RET.REL.NODEC R2 `(_ZN7cutlass13device_kernelINS_4gemm6kernel13GemmUniversalIN4cute5tupleIJiiiiEEENS1_10collective13CollectiveMmaINS1_35MainloopSm100TmaUmmaWarpSpecializedILi34ELi2ELi4ENS5_IJNS4_1CILi1EEESB_SB_EEEEENS5_IJNSA_ILi128EEENSA_ILi64EEENSA_ILi32EEEEEENS_12float_e4m3_tENS5_IJSB_llEEENS_12float_e5m2_tENS5_IJlSB_lEEENS4_8TiledMMAINS4_8MMA_AtomIJNS4_10MMA_TraitsINS4_19SM100_MMA_F8F6F4_SSEJSI_SK_fSE_SF_NS4_17integral_constantINS4_4UMMA5MajorELSS_1EEENSQ_ISS_LSS_0EEENSQ_INSR_7ScaleInELSV_0EEESW_EEEEEENS4_6LayoutISC_NS5_IJNSA_ILi0EEES10_S10_EEEEENS5_IJNS4_10UnderscoreES13_S13_EEEEENS4_13SM90_TMA_LOADENS4_14ComposedLayoutINS4_7SwizzleILi3ELi4ELi3EEENS4_18smem_ptr_flag_bitsILi8EEENSZ_INS5_IJSE_NSA_ILi8EEEEEENS5_IJSB_SE_EEEEEEEvNS4_8identityES16_NS17_INS18_ILi1ELi4ELi3EEES1B_NSZ_INS5_IJS1C_SG_EEENS5_IJSG_SB_EEEEEEEvS1H_EENS_8epilogue10collective18CollectiveEpilogueINS1O_23Sm100TmaWarpSpecializedILi1ELi1ELi64ELb0ELb0EEEJSH_NS5_IJNSZ_ISE_SB_EENSZ_ISF_SB_EEEEESI_SL_SI_SL_NS1O_6fusion15FusionCallbacksIS1S_NS1W_17LinearCombinationISI_fSI_fLNS_15FloatRoundStyleE2EEESH_S1V_JEEENS4_5SM1004TMEM4LOAD26SM100_TMEM_LOAD_32dp32b64xES16_NS17_INS18_ILi2ELi4ELi3EEES1B_NSZ_INS5_IJS1C_SF_EEENS5_IJSF_SB_EEEEEEENS4_39AutoVectorizingCopyWithAssumedAlignmentILi128EEENS4_14SM90_TMA_STOREES2A_S2C_S2C_EEEvvEEEEvNT_6ParamsE) ;  /* 0xffffff6c02bc7950 */ /* 0x000fea0003c3ffff */
.L_x_218:
[----:B------:R-:W-:-:S00]  /*9110*/  BRA `(.L_x_218) ;  /* 0xfffffffc00fc7947 */ /* 0x000fc0000383ffff */
[----:B------:R-:W-:-:S00]  /*9120*/  NOP ;  /* 0x0000000000007918 */ /* 0x000fc00000000000 */
        /* <DEDUP_REMOVED lines=13> */
.L_x_219:


//--------------------- .nv.global.init           --------------------------
	.section	.nv.global.init,"aw",@progbits
.nv.global.init:
	.type		$str$27,@object
	.size		$str$27,($str$28 - $str$27)
$str$27:
        /*0000*/ 	.byte	0x28, 0x61, 0x64, 0x64, 0x72, 0x65, 0x73, 0x73, 0x20, 0x26, 0x20, 0x6d, 0x61, 0x73, 0x6b, 0x29
        /*0010*/ 	.byte	0x20, 0x3d, 0x3d, 0x20, 0x30, 0x00
	.type		$str$28,@object
	.size		$str$28,($str$26 - $str$28)
$str$28:
        /*0016*/ 	.byte	0x2f, 0x74, 0x6d, 0x70, 0x2f, 0x63, 0x75, 0x74, 0x6c, 0x61, 0x73, 0x73, 0x5f, 0x73, 0x77, 0x65
        /*0026*/ 	.byte	0x65, 0x70, 0x5f, 0x73, 0x72, 0x63, 0x2f, 0x69, 0x6e, 0x63, 0x6c, 0x75, 0x64, 0x65, 0x2f, 0x63
        /*0036*/ 	.byte	0x75, 0x74, 0x65, 0x2f, 0x70, 0x6f, 0x69, 0x6e, 0x74, 0x65, 0x72, 0x5f, 0x66, 0x6c, 0x61, 0x67
        /*0046*/ 	.byte	0x67, 0x65, 0x64, 0x2e, 0x68, 0x70, 0x70, 0x00
	.type		$str$26,@object
	.size		$str$26,($str$25 - $str$26)
$str$26:
        /*004e*/ 	.byte	0x2f, 0x74, 0x6d, 0x70, 0x2f, 0x63, 0x75, 0x74, 0x6c, 0x61, 0x73, 0x73, 0x5f, 0x73, 0x77, 0x65
        /*005e*/ 	.byte	0x65, 0x70, 0x5f, 0x73, 0x72, 0x63, 0x2f, 0x69, 0x6e, 0x63, 0x6c, 0x75, 0x64, 0x65, 0x2f, 0x63
        /*006e*/ 	.byte	0x75, 0x74, 0x65, 0x2f, 0x61, 0x74, 0x6f, 0x6d, 0x2f, 0x63, 0x6f, 0x70, 0x79, 0x5f, 0x74, 0x72
        /*007e*/ 	.byte	0x61, 0x69, 0x74, 0x73, 0x5f, 0x73, 0x6d, 0x31, 0x30, 0x30, 0x2e, 0x68, 0x70, 0x70, 0x00
	.type		$str$25,@object
	.size		$str$25,(__unnamed_1 - $str$25)
$str$25:
        /*008d*/ 	.byte	0x28, 0x28, 0x75, 0x69, 0x6e, 0x74, 0x33, 0x32, 0x5f, 0x74, 0x28, 0x74, 0x68, 0x72, 0x65, 0x61
        /*009d*/ 	.byte	0x64, 0x49, 0x64, 0x78, 0x2e, 0x78, 0x29, 0x20, 0x2f, 0x20, 0x33, 0x32, 0x29, 0x20, 0x25, 0x20
        /*00ad*/ 	.byte	0x34, 0x29, 0x20, 0x3d, 0x3d, 0x20, 0x28, 0x28, 0x28, 0x74, 0x6d, 0x65, 0x6d, 0x5f, 0x61, 0x64
        /*00bd*/ 	.byte	0x64, 0x72, 0x20, 0x3e, 0x3e, 0x20, 0x31, 0x36, 0x29, 0x20, 0x2f, 0x20, 0x33, 0x32, 0x29, 0x20
        /*00cd*/ 	.byte	0x25, 0x20, 0x34, 0x29, 0x00
	.type		__unnamed_1,@object
	.size		__unnamed_1,(__unnamed_2 - __unnamed_1)
__unnamed_1:
        /*00d2*/ 	.byte	0x61, 0x75, 0x74, 0x6f, 0x20, 0x63, 0x75, 0x74, 0x65, 0x3a, 0x3a, 0x61, 0x73, 0x5f, 0x70, 0x6f
        /* <DEDUP_REMOVED lines=24> */
        /*0262*/ 	.byte	0x43, 0x3c, 0x38, 0x31, 0x39, 0x32, 0x3e, 0x3e, 0x3e, 0x3e, 0x5d, 0x00
	.type		__unnamed_2,@object
	.size		__unnamed_2,(.L_2 - __unnamed_2)
__unnamed_2:
        /* <DEDUP_REMOVED lines=42> */
        /*050e*/ 	.byte	0x3e, 0x3e, 0x3e, 0x3e, 0x5d, 0x00
.L_2:


//--------------------- .nv.shared._ZN7cutlass13device_kernelINS_4gemm6kernel13GemmUniversalIN4cute5tupleIJiiiiEEENS1_10collective13CollectiveMmaINS1_35MainloopSm100TmaUmmaWarpSpecializedILi34ELi2ELi4ENS5_IJNS4_1CILi1EEESB_SB_EEEEENS5_IJNSA_ILi128EEENSA_ILi64EEENSA_ILi32EEEEEENS_12float_e4m3_tENS5_IJSB_llEEENS_12float_e5m2_tENS5_IJlSB_lEEENS4_8TiledMMAINS4_8MMA_AtomIJNS4_10MMA_TraitsINS4_19SM100_MMA_F8F6F4_SSEJSI_SK_fSE_SF_NS4_17integral_constantINS4_4UMMA5MajorELSS_1EEENSQ_ISS_LSS_0EEENSQ_INSR_7ScaleInELSV_0EEESW_EEEEEENS4_6LayoutISC_NS5_IJNSA_ILi0EEES10_S10_EEEEENS5_IJNS4_10UnderscoreES13_S13_EEEEENS4_13SM90_TMA_LOADENS4_14ComposedLayoutINS4_7SwizzleILi3ELi4ELi3EEENS4_18smem_ptr_flag_bitsILi8EEENSZ_INS5_IJSE_NSA_ILi8EEEEEENS5_IJSB_SE_EEEEEEEvNS4_8identityES16_NS17_INS18_ILi1ELi4ELi3EEES1B_NSZ_INS5_IJS1C_SG_EEENS5_IJSG_SB_EEEEEEEvS1H_EENS_8epilogue10collective18CollectiveEpilogueINS1O_23Sm100TmaWarpSpecializedILi1ELi1ELi64ELb0ELb0EEEJSH_NS5_IJNSZ_ISE_SB_EENSZ_ISF_SB_EEEEESI_SL_SI_SL_NS1O_6fusion15FusionCallbacksIS1S_NS1W_17LinearCombinationISI_fSI_fLNS_15FloatRoundStyleE2EEESH_S1V_JEEENS4_5SM1004TMEM4LOAD26SM100_TMEM_LOAD_32dp32b64xES16_NS17_INS18_ILi2ELi4ELi3EEES1B_NSZ_INS5_IJS1C_SF_EEENS5_IJSF_SB_EEEEEEENS4_39AutoVectorizingCopyWithAssumedAlignmentILi128EEENS4_14SM90_TMA_STOREES2A_S2C_S2C_EEEvvEEEEvNT_6ParamsE --------------------------
	.section	.nv.shared._ZN7cutlass13device_kernelINS_4gemm6kernel13GemmUniversalIN4cute5tupleIJiiiiEEENS1_10collective13CollectiveMmaINS1_35MainloopSm100TmaUmmaWarpSpecializedILi34ELi2ELi4ENS5_IJNS4_1CILi1EEESB_SB_EEEEENS5_IJNSA_ILi128EEENSA_ILi64EEENSA_ILi32EEEEEENS_12float_e4m3_tENS5_IJSB_llEEENS_12float_e5m2_tENS5_IJlSB_lEEENS4_8TiledMMAINS4_8MMA_AtomIJNS4_10MMA_TraitsINS4_19SM100_MMA_F8F6F4_SSEJSI_SK_fSE_SF_NS4_17integral_constantINS4_4UMMA5MajorELSS_1EEENSQ_ISS_LSS_0EEENSQ_INSR_7ScaleInELSV_0EEESW_EEEEEENS4_6LayoutISC_NS5_IJNSA_ILi0EEES10_S10_EEEEENS5_IJNS4_10UnderscoreES13_S13_EEEEENS4_13SM90_TMA_LOADENS4_14ComposedLayoutINS4_7SwizzleILi3ELi4ELi3EEENS4_18smem_ptr_flag_bitsILi8EEENSZ_INS5_IJSE_NSA_ILi8EEEEEENS5_IJSB_SE_EEEEEEEvNS4_8identityES16_NS17_INS18_ILi1ELi4ELi3EEES1B_NSZ_INS5_IJS1C_SG_EEENS5_IJSG_SB_EEEEEEEvS1H_EENS_8epilogue10collective18CollectiveEpilogueINS1O_23Sm100TmaWarpSpecializedILi1ELi1ELi64ELb0ELb0EEEJSH_NS5_IJNSZ_ISE_SB_EENSZ_ISF_SB_EEEEESI_SL_SI_SL_NS1O_6fusion15FusionCallbacksIS1S_NS1W_17LinearCombinationISI_fSI_fLNS_15FloatRoundStyleE2EEESH_S1V_JEEENS4_5SM1004TMEM4LOAD26SM100_TMEM_LOAD_32dp32b64xES16_NS17_INS18_ILi2ELi4ELi3EEES1B_NSZ_INS5_IJS1C_SF_EEENS5_IJSF_SB_EEEEEEENS4_39AutoVectorizingCopyWithAssumedAlignmentILi128EEENS4_14SM90_TMA_STOREES2A_S2C_S2C_EEEvvEEEEvNT_6ParamsE,"aw",@nobits
	.sectionflags	@""
	.align	16
	.zero		1024


//--------------------- .nv.shared.reserved.0     --------------------------
	.section	.nv.shared.reserved.0,"aw",@nobits
	.weak		__nv_reservedSMEM_offset_0_alias
	.size		__nv_reservedSMEM_offset_0_alias, 0, 64
	.other		__nv_reservedSMEM_offset_0_alias,@"STO_CUDA_RESERVED_SHARED STV_DEFAULT"
__nv_reservedSMEM_offset_0_alias:
	.zero		0
.nv.shared.reserved.0:
	.zero		64
	.weak		__nv_reservedSMEM_tcgen05_partition
	.type		__nv_reservedSMEM_tcgen05_partition,@object
	.size		__nv_reservedSMEM_tcgen05_partition,(.L_0 - __nv_reservedSMEM_tcgen05_partition)
__nv_reservedSMEM_tcgen05_partition:
	.zero		32
.L_0:


//--------------------- .nv.global                --------------------------
	.section	.nv.global,"aw",@nobits
.nv.global:
	.type		_ZN40_INTERNAL_46f39b8f_4_k_cu_58eab33d_372324cute1_E,@object
	.size		_ZN40_INTERNAL_46f39b8f_4_k_cu_58eab33d_372324cute1_E,(_ZN40_INTERNAL_46f39b8f_4_k_cu_58eab33d_372324cuda3std3__45__cpo6cbeginE - _ZN40_INTERNAL_46f39b8f_4_k_cu_58eab33d_372324cute1_E)
_ZN40_INTERNAL_46f39b8f_4_k_cu_58eab33d_372324cute1_E:
	.zero		1
	.type		_ZN40_INTERNAL_46f39b8f_4_k_cu_58eab33d_372324cuda3std3__45__cpo6cbeginE,@object
	.size		_ZN40_INTERNAL_46f39b8f_4_k_cu_58eab33d_372324cuda3std3__45__cpo6cbeginE,(_ZN40_INTERNAL_46f39b8f_4_k_cu_58eab33d_372324cuda3std3__48in_placeE - _ZN40_INTERNAL_46f39b8f_4_k_cu_58eab33d_372324cuda3std3__45__cpo6cbeginE)
_ZN40_INTERNAL_46f39b8f_4_k_cu_58eab33d_372324cuda3std3__45__cpo6cbeginE:
	.zero		1
	.type		_ZN40_INTERNAL_46f39b8f_4_k_cu_58eab33d_372324cuda3std3__48in_placeE,@object
	.size		_ZN40_INTERNAL_46f39b8f_4_k_cu_58eab33d_372324cuda3std3__48in_placeE,(_ZN40_INTERNAL_46f39b8f_4_k_cu_58eab33d_372324cuda3std6ranges3__45__cpo9iter_moveE - _ZN40_INTERNAL_46f39b8f_4_k_cu_58eab33d_372324cuda3std3__48in_placeE)
_ZN40_INTERNAL_46f39b8f_4_k_cu_58eab33d_372324cuda3std3__48in_placeE:
	.zero		1
	.type		_ZN40_INTERNAL_46f39b8f_4_k_cu_58eab33d_372324cuda3std6ranges3__45__cpo9iter_moveE,@object
	.size		_ZN40_INTERNAL_46f39b8f_4_k_cu_58eab33d_372324cuda3std6ranges3__45__cpo9iter_moveE,(_ZN40_INTERNAL_46f39b8f_4_k_cu_58eab33d_372324cuda3std3__45__cpo5beginE - _ZN40_INTERNAL_46f39b8f_4_k_cu_58eab33d_372324cuda3std6ranges3__45__cpo9iter_moveE)
_ZN40_INTERNAL_46f39b8f_4_k_cu_58eab33d_372324cuda3std6ranges3__45__cpo9iter_moveE:
	.zero		1
	.type		_ZN40_INTERNAL_46f39b8f_4_k_cu_58eab33d_372324cuda3std3__45__cpo5beginE,@object
	.size		_ZN40_INTERNAL_46f39b8f_4_k_cu_58eab33d_372324cuda3std3__45__cpo5beginE,(_ZN40_INTERNAL_46f39b8f_4_k_cu_58eab33d_372324cuda3std3__442_GLOBAL__N__46f39b8f_4_k_cu_58eab33d_372326ignoreE - _ZN40_INTERNAL_46f39b8f_4_k_cu_58eab33d_372324cuda3std3__45__cpo5beginE)
_ZN40_INTERNAL_46f39b8f_4_k_cu_58eab33d_372324cuda3std3__45__cpo5beginE:
	.zero		1
	.type		_ZN40_INTERNAL_46f39b8f_4_k_cu_58eab33d_372324cuda3std3__442_GLOBAL__N__46f39b8f_4_k_cu_58eab33d_372326ignoreE,@object
	.size		_ZN40_INTERNAL_46f39b8f_4_k_cu_58eab33d_372324cuda3std3__442_GLOBAL__N__46f39b8f_4_k_cu_58eab33d_372326ignoreE,(_ZN40_INTERNAL_46f39b8f_4_k_cu_58eab33d_372324cute7productE - _ZN40_INTERNAL_46f39b8f_4_k_cu_58eab33d_372324cuda3std3__442_GLOBAL__N__46f39b8f_4_k_cu_58eab33d_372326ignoreE)
_ZN40_INTERNAL_46f39b8f_4_k_cu_58eab33d_372324cuda3std3__442_GLOBAL__N__46f39b8f_4_k_cu_58eab33d_372326ignoreE:
	.zero		1
	.type		_ZN40_INTERNAL_46f39b8f_4_k_cu_58eab33d_372324cute7productE,@object
	.size		_ZN40_INTERNAL_46f39b8f_4_k_cu_58eab33d_372324cute7productE,(_ZN40_INTERNAL_46f39b8f_4_k_cu_58eab33d_372324cuda3std3__45__cpo3endE - _ZN40_INTERNAL_46f39b8f_4_k_cu_58eab33d_372324cute7productE)
_ZN40_INTERNAL_46f39b8f_4_k_cu_58eab33d_372324cute7productE:
	.zero		1
	.type		_ZN40_INTERNAL_46f39b8f_4_k_cu_58eab33d_372324cuda3std3__45__cpo3endE,@object
	.size		_ZN40_INTERNAL_46f39b8f_4_k_cu_58eab33d_372324cuda3std3__45__cpo3endE,(_ZN40_INTERNAL_46f39b8f_4_k_cu_58eab33d_372324cuda3std3__419piecewise_constructE - _ZN40_INTERNAL_46f39b8f_4_k_cu_58eab33d_372324cuda3std3__45__cpo3endE)
_ZN40_INTERNAL_46f39b8f_4_k_cu_58eab33d_372324cuda3std3__45__cpo3endE:
	.zero		1
	.type		_ZN40_INTERNAL_46f39b8f_4_k_cu_58eab33d_372324cuda3std3__419piecewise_constructE,@object
	.size		_ZN40_INTERNAL_46f39b8f_4_k_cu_58eab33d_372324cuda3std3__419piecewise_constructE,(_ZN40_INTERNAL_46f39b8f_4_k_cu_58eab33d_372324cuda3std3__45__cpo4cendE - _ZN40_INTERNAL_46f39b8f_4_k_cu_58eab33d_372324cuda3std3__419piecewise_constructE)
_ZN40_INTERNAL_46f39b8f_4_k_cu_58eab33d_372324cuda3std3__419piecewise_constructE:
	.zero		1
	.type		_ZN40_INTERNAL_46f39b8f_4_k_cu_58eab33d_372324cuda3std3__45__cpo4cendE,@object
	.size		_ZN40_INTERNAL_46f39b8f_4_k_cu_58eab33d_372324cuda3std3__45__cpo4cendE,(_ZN40_INTERNAL_46f39b8f_4_k_cu_58eab33d_372324cuda3std6ranges3__45__cpo4swapE - _ZN40_INTERNAL_46f39b8f_4_k_cu_58eab33d_372324cuda3std3__45__cpo4cendE)
_ZN40_INTERNAL_46f39b8f_4_k_cu_58eab33d_372324cuda3std3__45__cpo4cendE:
	.zero		1
	.type		_ZN40_INTERNAL_46f39b8f_4_k_cu_58eab33d_372324cuda3std6ranges3__45__cpo4swapE,@object
	.size		_ZN40_INTERNAL_46f39b8f_4_k_cu_58eab33d_372324cuda3std6ranges3__45__cpo4swapE,(.L_10 - _ZN40_INTERNAL_46f39b8f_4_k_cu_58eab33d_372324cuda3std6ranges3__45__cpo4swapE)
_ZN40_INTERNAL_46f39b8f_4_k_cu_58eab33d_372324cuda3std6ranges3__45__cpo4swapE:
	.zero		1
.L_10:


//--------------------- .nv.constant0._ZN7cutlass13device_kernelINS_4gemm6kernel13GemmUniversalIN4cute5tupleIJiiiiEEENS1_10collective13CollectiveMmaINS1_35MainloopSm100TmaUmmaWarpSpecializedILi34ELi2ELi4ENS5_IJNS4_1CILi1EEESB_SB_EEEEENS5_IJNSA_ILi128EEENSA_ILi64EEENSA_ILi32EEEEEENS_12float_e4m3_tENS5_IJSB_llEEENS_12float_e5m2_tENS5_IJlSB_lEEENS4_8TiledMMAINS4_8MMA_AtomIJNS4_10MMA_TraitsINS4_19SM100_MMA_F8F6F4_SSEJSI_SK_fSE_SF_NS4_17integral_constantINS4_4UMMA5MajorELSS_1EEENSQ_ISS_LSS_0EEENSQ_INSR_7ScaleInELSV_0EEESW_EEEEEENS4_6LayoutISC_NS5_IJNSA_ILi0EEES10_S10_EEEEENS5_IJNS4_10UnderscoreES13_S13_EEEEENS4_13SM90_TMA_LOADENS4_14ComposedLayoutINS4_7SwizzleILi3ELi4ELi3EEENS4_18smem_ptr_flag_bitsILi8EEENSZ_INS5_IJSE_NSA_ILi8EEEEEENS5_IJSB_SE_EEEEEEEvNS4_8identityES16_NS17_INS18_ILi1ELi4ELi3EEES1B_NSZ_INS5_IJS1C_SG_EEENS5_IJSG_SB_EEEEEEEvS1H_EENS_8epilogue10collective18CollectiveEpilogueINS1O_23Sm100TmaWarpSpecializedILi1ELi1ELi64ELb0ELb0EEEJSH_NS5_IJNSZ_ISE_SB_EENSZ_ISF_SB_EEEEESI_SL_SI_SL_NS1O_6fusion15FusionCallbacksIS1S_NS1W_17LinearCombinationISI_fSI_fLNS_15FloatRoundStyleE2EEESH_S1V_JEEENS4_5SM1004TMEM4LOAD26SM100_TMEM_LOAD_32dp32b64xES16_NS17_INS18_ILi2ELi4ELi3EEES1B_NSZ_INS5_IJS1C_SF_EEENS5_IJSF_SB_EEEEEEENS4_39AutoVectorizingCopyWithAssumedAlignmentILi128EEENS4_14SM90_TMA_STOREES2A_S2C_S2C_EEEvvEEEEvNT_6ParamsE --------------------------
	.section	.nv.constant0._ZN7cutlass13device_kernelINS_4gemm6kernel13GemmUniversalIN4cute5tupleIJiiiiEEENS1_10collective13CollectiveMmaINS1_35MainloopSm100TmaUmmaWarpSpecializedILi34ELi2ELi4ENS5_IJNS4_1CILi1EEESB_SB_EEEEENS5_IJNSA_ILi128EEENSA_ILi64EEENSA_ILi32EEEEEENS_12float_e4m3_tENS5_IJSB_llEEENS_12float_e5m2_tENS5_IJlSB_lEEENS4_8TiledMMAINS4_8MMA_AtomIJNS4_10MMA_TraitsINS4_19SM100_MMA_F8F6F4_SSEJSI_SK_fSE_SF_NS4_17integral_constantINS4_4UMMA5MajorELSS_1EEENSQ_ISS_LSS_0EEENSQ_INSR_7ScaleInELSV_0EEESW_EEEEEENS4_6LayoutISC_NS5_IJNSA_ILi0EEES10_S10_EEEEENS5_IJNS4_10UnderscoreES13_S13_EEEEENS4_13SM90_TMA_LOADENS4_14ComposedLayoutINS4_7SwizzleILi3ELi4ELi3EEENS4_18smem_ptr_flag_bitsILi8EEENSZ_INS5_IJSE_NSA_ILi8EEEEEENS5_IJSB_SE_EEEEEEEvNS4_8identityES16_NS17_INS18_ILi1ELi4ELi3EEES1B_NSZ_INS5_IJS1C_SG_EEENS5_IJSG_SB_EEEEEEEvS1H_EENS_8epilogue10collective18CollectiveEpilogueINS1O_23Sm100TmaWarpSpecializedILi1ELi1ELi64ELb0ELb0EEEJSH_NS5_IJNSZ_ISE_SB_EENSZ_ISF_SB_EEEEESI_SL_SI_SL_NS1O_6fusion15FusionCallbacksIS1S_NS1W_17LinearCombinationISI_fSI_fLNS_15FloatRoundStyleE2EEESH_S1V_JEEENS4_5SM1004TMEM4LOAD26SM100_TMEM_LOAD_32dp32b64xES16_NS17_INS18_ILi2ELi4ELi3EEES1B_NSZ_INS5_IJS1C_SF_EEENS5_IJSF_SB_EEEEEEENS4_39AutoVectorizingCopyWithAssumedAlignmentILi128EEENS4_14SM90_TMA_STOREES2A_S2C_S2C_EEEvvEEEEvNT_6ParamsE,"a",@progbits
	.sectionflags	@""
	.align	4
.nv.constant0._ZN7cutlass13device_kernelINS_4gemm6kernel13GemmUniversalIN4cute5tupleIJiiiiEEENS1_10collective13CollectiveMmaINS1_35MainloopSm100TmaUmmaWarpSpecializedILi34ELi2ELi4ENS5_IJNS4_1CILi1EEESB_SB_EEEEENS5_IJNSA_ILi128EEENSA_ILi64EEENSA_ILi32EEEEEENS_12float_e4m3_tENS5_IJSB_llEEENS_12float_e5m2_tENS5_IJlSB_lEEENS4_8TiledMMAINS4_8MMA_AtomIJNS4_10MMA_TraitsINS4_19SM100_MMA_F8F6F4_SSEJSI_SK_fSE_SF_NS4_17integral_constantINS4_4UMMA5MajorELSS_1EEENSQ_ISS_LSS_0EEENSQ_INSR_7ScaleInELSV_0EEESW_EEEEEENS4_6LayoutISC_NS5_IJNSA_ILi0EEES10_S10_EEEEENS5_IJNS4_10UnderscoreES13_S13_EEEEENS4_13SM90_TMA_LOADENS4_14ComposedLayoutINS4_7SwizzleILi3ELi4ELi3EEENS4_18smem_ptr_flag_bitsILi8EEENSZ_INS5_IJSE_NSA_ILi8EEEEEENS5_IJSB_SE_EEEEEEEvNS4_8identityES16_NS17_INS18_ILi1ELi4ELi3EEES1B_NSZ_INS5_IJS1C_SG_EEENS5_IJSG_SB_EEEEEEEvS1H_EENS_8epilogue10collective18CollectiveEpilogueINS1O_23Sm100TmaWarpSpecializedILi1ELi1ELi64ELb0ELb0EEEJSH_NS5_IJNSZ_ISE_SB_EENSZ_ISF_SB_EEEEESI_SL_SI_SL_NS1O_6fusion15FusionCallbacksIS1S_NS1W_17LinearCombinationISI_fSI_fLNS_15FloatRoundStyleE2EEESH_S1V_JEEENS4_5SM1004TMEM4LOAD26SM100_TMEM_LOAD_32dp32b64xES16_NS17_INS18_ILi2ELi4ELi3EEES1B_NSZ_INS5_IJS1C_SF_EEENS5_IJSF_SB_EEEEEEENS4_39AutoVectorizingCopyWithAssumedAlignmentILi128EEENS4_14SM90_TMA_STOREES2A_S2C_S2C_EEEvvEEEEvNT_6ParamsE:
	.zero		2944


//--------------------- SYMBOLS --------------------------

	.type		.nv.reservedSmem.offset0,@object
	.size		.nv.reservedSmem.offset0,0x4
	.type		.nv.reservedSmem.cap,@object
	.size		.nv.reservedSmem.cap,0x4
	.type		__assertfail,@function
